//
// Generated by NVIDIA NVVM Compiler
//
// Compiler Build ID: CL-36424714
// Cuda compilation tools, release 13.0, V13.0.88
// Based on NVVM 20.0.0
//

.version 9.0
.target sm_100
.address_size 64

	// .globl	kick_up
.func  (.param .align 16 .b8 func_retval0[16]) __internal_trig_reduction_slowpathd
(
	.param .b64 __internal_trig_reduction_slowpathd_param_0
)
;
.global .align 8 .b8 __cudart_i2opi_d[144] = {8, 93, 141, 31, 177, 95, 251, 107, 234, 146, 82, 138, 247, 57, 7, 61, 123, 241, 229, 235, 199, 186, 39, 117, 45, 234, 95, 158, 102, 63, 70, 79, 183, 9, 203, 39, 207, 126, 54, 109, 31, 109, 10, 90, 139, 17, 47, 239, 15, 152, 5, 222, 255, 151, 248, 31, 59, 40, 249, 189, 139, 95, 132, 156, 244, 57, 83, 131, 57, 214, 145, 57, 65, 126, 95, 180, 38, 112, 156, 233, 132, 68, 187, 46, 245, 53, 130, 232, 62, 167, 41, 177, 28, 235, 29, 254, 28, 146, 209, 9, 234, 46, 73, 6, 224, 210, 77, 66, 58, 110, 36, 183, 97, 197, 187, 222, 171, 99, 81, 254, 65, 144, 67, 60, 153, 149, 98, 219, 192, 221, 52, 245, 209, 87, 39, 252, 41, 21, 68, 78, 110, 131, 249, 162};
.global .align 16 .b8 __cudart_sin_cos_coeffs[128] = {70, 210, 176, 44, 241, 229, 90, 190, 146, 227, 172, 105, 227, 29, 199, 62, 161, 98, 219, 25, 160, 1, 42, 191, 24, 8, 17, 17, 17, 17, 129, 63, 84, 85, 85, 85, 85, 85, 197, 191, 0, 0, 0, 0, 0, 0, 0, 0, 0, 0, 0, 0, 0, 0, 0, 0, 100, 129, 253, 32, 131, 255, 168, 189, 40, 133, 239, 193, 167, 238, 33, 62, 217, 230, 6, 142, 79, 126, 146, 190, 233, 188, 221, 25, 160, 1, 250, 62, 71, 93, 193, 22, 108, 193, 86, 191, 81, 85, 85, 85, 85, 85, 165, 63, 0, 0, 0, 0, 0, 0, 224, 191, 0, 0, 0, 0, 0, 0, 240, 63};

.visible .entry kick_up(
	.param .u64 .ptr .align 1 kick_up_param_0,
	.param .u64 .ptr .align 1 kick_up_param_1,
	.param .f64 kick_up_param_2,
	.param .f64 kick_up_param_3,
	.param .f64 kick_up_param_4,
	.param .f64 kick_up_param_5,
	.param .f64 kick_up_param_6,
	.param .u32 kick_up_param_7,
	.param .f64 kick_up_param_8
)
{
	.reg .pred 	%p<11>;
	.reg .b32 	%r<29>;
	.reg .b64 	%rd<17>;
	.reg .b64 	%fd<83>;

	ld.param.u64 	%rd3, [kick_up_param_0];
	ld.param.u64 	%rd4, [kick_up_param_1];
	ld.param.f64 	%fd15, [kick_up_param_3];
	ld.param.f64 	%fd17, [kick_up_param_5];
	ld.param.f64 	%fd18, [kick_up_param_6];
	ld.param.u32 	%r12, [kick_up_param_7];
	mov.u32 	%r13, %tid.x;
	mov.u32 	%r1, %ntid.x;
	mov.u32 	%r14, %ctaid.x;
	mad.lo.s32 	%r26, %r1, %r14, %r13;
	setp.ge.s32 	%p1, %r26, %r12;
	@%p1 bra 	$L__BB0_11;
	mov.u32 	%r15, %nctaid.x;
	mul.lo.s32 	%r3, %r1, %r15;
	cvta.to.global.u64 	%rd1, %rd3;
	cvta.to.global.u64 	%rd2, %rd4;
	mov.u64 	%rd9, __cudart_sin_cos_coeffs;
$L__BB0_2:
	ld.param.f64 	%fd79, [kick_up_param_4];
	mul.wide.s32 	%rd5, %r26, 8;
	add.s64 	%rd6, %rd1, %rd5;
	ld.global.f64 	%fd20, [%rd6];
	add.f64 	%fd1, %fd79, %fd20;
	abs.f64 	%fd2, %fd1;
	setp.neu.f64 	%p2, %fd2, 0d7FF0000000000000;
	@%p2 bra 	$L__BB0_4;
	mov.f64 	%fd26, 0d0000000000000000;
	mul.rn.f64 	%fd81, %fd1, %fd26;
	mov.b32 	%r27, 0;
	bra.uni 	$L__BB0_6;
$L__BB0_4:
	mul.f64 	%fd21, %fd1, 0d3FE45F306DC9C883;
	cvt.rni.s32.f64 	%r27, %fd21;
	cvt.rn.f64.s32 	%fd22, %r27;
	fma.rn.f64 	%fd23, %fd22, 0dBFF921FB54442D18, %fd1;
	fma.rn.f64 	%fd24, %fd22, 0dBC91A62633145C00, %fd23;
	fma.rn.f64 	%fd81, %fd22, 0dB97B839A252049C0, %fd24;
	setp.ltu.f64 	%p3, %fd2, 0d41E0000000000000;
	@%p3 bra 	$L__BB0_6;
	{ // callseq 0, 0
	.param .b64 param0;
	st.param.f64 	[param0], %fd1;
	.param .align 16 .b8 retval0[16];
	call.uni (retval0), 
	__internal_trig_reduction_slowpathd, 
	(
	param0
	);
	ld.param.f64 	%fd81, [retval0];
	ld.param.b32 	%r27, [retval0+8];
	} // callseq 0
$L__BB0_6:
	shl.b32 	%r18, %r27, 6;
	cvt.u64.u32 	%rd7, %r18;
	and.b64  	%rd8, %rd7, 64;
	add.s64 	%rd10, %rd9, %rd8;
	mul.rn.f64 	%fd27, %fd81, %fd81;
	and.b32  	%r19, %r27, 1;
	setp.eq.b32 	%p4, %r19, 1;
	selp.f64 	%fd28, 0dBDA8FF8320FD8164, 0d3DE5DB65F9785EBA, %p4;
	ld.global.nc.v2.f64 	{%fd29, %fd30}, [%rd10];
	fma.rn.f64 	%fd31, %fd28, %fd27, %fd29;
	fma.rn.f64 	%fd32, %fd31, %fd27, %fd30;
	ld.global.nc.v2.f64 	{%fd33, %fd34}, [%rd10+16];
	fma.rn.f64 	%fd35, %fd32, %fd27, %fd33;
	fma.rn.f64 	%fd36, %fd35, %fd27, %fd34;
	ld.global.nc.v2.f64 	{%fd37, %fd38}, [%rd10+32];
	fma.rn.f64 	%fd39, %fd36, %fd27, %fd37;
	fma.rn.f64 	%fd40, %fd39, %fd27, %fd38;
	fma.rn.f64 	%fd41, %fd40, %fd81, %fd81;
	fma.rn.f64 	%fd42, %fd40, %fd27, 0d3FF0000000000000;
	selp.f64 	%fd43, %fd42, %fd41, %p4;
	and.b32  	%r20, %r27, 2;
	setp.eq.s32 	%p5, %r20, 0;
	mov.f64 	%fd44, 0d0000000000000000;
	sub.f64 	%fd45, %fd44, %fd43;
	selp.f64 	%fd7, %fd43, %fd45, %p5;
	sub.f64 	%fd46, %fd1, %fd17;
	mul.f64 	%fd8, %fd18, %fd46;
	abs.f64 	%fd9, %fd8;
	setp.neu.f64 	%p6, %fd9, 0d7FF0000000000000;
	@%p6 bra 	$L__BB0_8;
	mov.f64 	%fd52, 0d0000000000000000;
	mul.rn.f64 	%fd82, %fd8, %fd52;
	mov.b32 	%r28, 0;
	bra.uni 	$L__BB0_10;
$L__BB0_8:
	mul.f64 	%fd47, %fd8, 0d3FE45F306DC9C883;
	cvt.rni.s32.f64 	%r28, %fd47;
	cvt.rn.f64.s32 	%fd48, %r28;
	fma.rn.f64 	%fd49, %fd48, 0dBFF921FB54442D18, %fd8;
	fma.rn.f64 	%fd50, %fd48, 0dBC91A62633145C00, %fd49;
	fma.rn.f64 	%fd82, %fd48, 0dB97B839A252049C0, %fd50;
	setp.ltu.f64 	%p7, %fd9, 0d41E0000000000000;
	@%p7 bra 	$L__BB0_10;
	{ // callseq 1, 0
	.param .b64 param0;
	st.param.f64 	[param0], %fd8;
	.param .align 16 .b8 retval0[16];
	call.uni (retval0), 
	__internal_trig_reduction_slowpathd, 
	(
	param0
	);
	ld.param.f64 	%fd82, [retval0];
	ld.param.b32 	%r28, [retval0+8];
	} // callseq 1
$L__BB0_10:
	ld.param.f64 	%fd80, [kick_up_param_8];
	ld.param.f64 	%fd78, [kick_up_param_2];
	shl.b32 	%r23, %r28, 6;
	cvt.u64.u32 	%rd11, %r23;
	and.b64  	%rd12, %rd11, 64;
	add.s64 	%rd14, %rd9, %rd12;
	mul.rn.f64 	%fd53, %fd82, %fd82;
	and.b32  	%r24, %r28, 1;
	setp.eq.b32 	%p8, %r24, 1;
	selp.f64 	%fd54, 0dBDA8FF8320FD8164, 0d3DE5DB65F9785EBA, %p8;
	ld.global.nc.v2.f64 	{%fd55, %fd56}, [%rd14];
	fma.rn.f64 	%fd57, %fd54, %fd53, %fd55;
	fma.rn.f64 	%fd58, %fd57, %fd53, %fd56;
	ld.global.nc.v2.f64 	{%fd59, %fd60}, [%rd14+16];
	fma.rn.f64 	%fd61, %fd58, %fd53, %fd59;
	fma.rn.f64 	%fd62, %fd61, %fd53, %fd60;
	ld.global.nc.v2.f64 	{%fd63, %fd64}, [%rd14+32];
	fma.rn.f64 	%fd65, %fd62, %fd53, %fd63;
	fma.rn.f64 	%fd66, %fd65, %fd53, %fd64;
	fma.rn.f64 	%fd67, %fd66, %fd82, %fd82;
	fma.rn.f64 	%fd68, %fd66, %fd53, 0d3FF0000000000000;
	selp.f64 	%fd69, %fd68, %fd67, %p8;
	and.b32  	%r25, %r28, 2;
	setp.eq.s32 	%p9, %r25, 0;
	mov.f64 	%fd70, 0d0000000000000000;
	sub.f64 	%fd71, %fd70, %fd69;
	selp.f64 	%fd72, %fd69, %fd71, %p9;
	mul.f64 	%fd73, %fd15, %fd72;
	fma.rn.f64 	%fd74, %fd78, %fd7, %fd73;
	sub.f64 	%fd75, %fd74, %fd80;
	mul.wide.s32 	%rd15, %r26, 8;
	add.s64 	%rd16, %rd2, %rd15;
	ld.global.f64 	%fd76, [%rd16];
	add.f64 	%fd77, %fd76, %fd75;
	st.global.f64 	[%rd16], %fd77;
	add.s32 	%r26, %r26, %r3;
	setp.lt.s32 	%p10, %r26, %r12;
	@%p10 bra 	$L__BB0_2;
$L__BB0_11:
	ret;

}
	// .globl	kick_down
.visible .entry kick_down(
	.param .u64 .ptr .align 1 kick_down_param_0,
	.param .u64 .ptr .align 1 kick_down_param_1,
	.param .f64 kick_down_param_2,
	.param .f64 kick_down_param_3,
	.param .f64 kick_down_param_4,
	.param .f64 kick_down_param_5,
	.param .f64 kick_down_param_6,
	.param .u32 kick_down_param_7,
	.param .f64 kick_down_param_8
)
{
	.reg .pred 	%p<11>;
	.reg .b32 	%r<29>;
	.reg .b64 	%rd<17>;
	.reg .b64 	%fd<83>;

	ld.param.u64 	%rd3, [kick_down_param_0];
	ld.param.u64 	%rd4, [kick_down_param_1];
	ld.param.f64 	%fd15, [kick_down_param_3];
	ld.param.f64 	%fd17, [kick_down_param_5];
	ld.param.f64 	%fd18, [kick_down_param_6];
	ld.param.u32 	%r12, [kick_down_param_7];
	mov.u32 	%r13, %tid.x;
	mov.u32 	%r1, %ntid.x;
	mov.u32 	%r14, %ctaid.x;
	mad.lo.s32 	%r26, %r1, %r14, %r13;
	setp.ge.s32 	%p1, %r26, %r12;
	@%p1 bra 	$L__BB1_11;
	mov.u32 	%r15, %nctaid.x;
	mul.lo.s32 	%r3, %r1, %r15;
	cvta.to.global.u64 	%rd1, %rd3;
	cvta.to.global.u64 	%rd2, %rd4;
	mov.u64 	%rd9, __cudart_sin_cos_coeffs;
$L__BB1_2:
	ld.param.f64 	%fd79, [kick_down_param_4];
	mul.wide.s32 	%rd5, %r26, 8;
	add.s64 	%rd6, %rd1, %rd5;
	ld.global.f64 	%fd20, [%rd6];
	add.f64 	%fd1, %fd79, %fd20;
	abs.f64 	%fd2, %fd1;
	setp.neu.f64 	%p2, %fd2, 0d7FF0000000000000;
	@%p2 bra 	$L__BB1_4;
	mov.f64 	%fd26, 0d0000000000000000;
	mul.rn.f64 	%fd81, %fd1, %fd26;
	mov.b32 	%r27, 0;
	bra.uni 	$L__BB1_6;
$L__BB1_4:
	mul.f64 	%fd21, %fd1, 0d3FE45F306DC9C883;
	cvt.rni.s32.f64 	%r27, %fd21;
	cvt.rn.f64.s32 	%fd22, %r27;
	fma.rn.f64 	%fd23, %fd22, 0dBFF921FB54442D18, %fd1;
	fma.rn.f64 	%fd24, %fd22, 0dBC91A62633145C00, %fd23;
	fma.rn.f64 	%fd81, %fd22, 0dB97B839A252049C0, %fd24;
	setp.ltu.f64 	%p3, %fd2, 0d41E0000000000000;
	@%p3 bra 	$L__BB1_6;
	{ // callseq 2, 0
	.param .b64 param0;
	st.param.f64 	[param0], %fd1;
	.param .align 16 .b8 retval0[16];
	call.uni (retval0), 
	__internal_trig_reduction_slowpathd, 
	(
	param0
	);
	ld.param.f64 	%fd81, [retval0];
	ld.param.b32 	%r27, [retval0+8];
	} // callseq 2
$L__BB1_6:
	shl.b32 	%r18, %r27, 6;
	cvt.u64.u32 	%rd7, %r18;
	and.b64  	%rd8, %rd7, 64;
	add.s64 	%rd10, %rd9, %rd8;
	mul.rn.f64 	%fd27, %fd81, %fd81;
	and.b32  	%r19, %r27, 1;
	setp.eq.b32 	%p4, %r19, 1;
	selp.f64 	%fd28, 0dBDA8FF8320FD8164, 0d3DE5DB65F9785EBA, %p4;
	ld.global.nc.v2.f64 	{%fd29, %fd30}, [%rd10];
	fma.rn.f64 	%fd31, %fd28, %fd27, %fd29;
	fma.rn.f64 	%fd32, %fd31, %fd27, %fd30;
	ld.global.nc.v2.f64 	{%fd33, %fd34}, [%rd10+16];
	fma.rn.f64 	%fd35, %fd32, %fd27, %fd33;
	fma.rn.f64 	%fd36, %fd35, %fd27, %fd34;
	ld.global.nc.v2.f64 	{%fd37, %fd38}, [%rd10+32];
	fma.rn.f64 	%fd39, %fd36, %fd27, %fd37;
	fma.rn.f64 	%fd40, %fd39, %fd27, %fd38;
	fma.rn.f64 	%fd41, %fd40, %fd81, %fd81;
	fma.rn.f64 	%fd42, %fd40, %fd27, 0d3FF0000000000000;
	selp.f64 	%fd43, %fd42, %fd41, %p4;
	and.b32  	%r20, %r27, 2;
	setp.eq.s32 	%p5, %r20, 0;
	mov.f64 	%fd44, 0d0000000000000000;
	sub.f64 	%fd45, %fd44, %fd43;
	selp.f64 	%fd7, %fd43, %fd45, %p5;
	sub.f64 	%fd46, %fd1, %fd17;
	mul.f64 	%fd8, %fd18, %fd46;
	abs.f64 	%fd9, %fd8;
	setp.neu.f64 	%p6, %fd9, 0d7FF0000000000000;
	@%p6 bra 	$L__BB1_8;
	mov.f64 	%fd52, 0d0000000000000000;
	mul.rn.f64 	%fd82, %fd8, %fd52;
	mov.b32 	%r28, 0;
	bra.uni 	$L__BB1_10;
$L__BB1_8:
	mul.f64 	%fd47, %fd8, 0d3FE45F306DC9C883;
	cvt.rni.s32.f64 	%r28, %fd47;
	cvt.rn.f64.s32 	%fd48, %r28;
	fma.rn.f64 	%fd49, %fd48, 0dBFF921FB54442D18, %fd8;
	fma.rn.f64 	%fd50, %fd48, 0dBC91A62633145C00, %fd49;
	fma.rn.f64 	%fd82, %fd48, 0dB97B839A252049C0, %fd50;
	setp.ltu.f64 	%p7, %fd9, 0d41E0000000000000;
	@%p7 bra 	$L__BB1_10;
	{ // callseq 3, 0
	.param .b64 param0;
	st.param.f64 	[param0], %fd8;
	.param .align 16 .b8 retval0[16];
	call.uni (retval0), 
	__internal_trig_reduction_slowpathd, 
	(
	param0
	);
	ld.param.f64 	%fd82, [retval0];
	ld.param.b32 	%r28, [retval0+8];
	} // callseq 3
$L__BB1_10:
	ld.param.f64 	%fd80, [kick_down_param_8];
	ld.param.f64 	%fd78, [kick_down_param_2];
	shl.b32 	%r23, %r28, 6;
	cvt.u64.u32 	%rd11, %r23;
	and.b64  	%rd12, %rd11, 64;
	add.s64 	%rd14, %rd9, %rd12;
	mul.rn.f64 	%fd53, %fd82, %fd82;
	and.b32  	%r24, %r28, 1;
	setp.eq.b32 	%p8, %r24, 1;
	selp.f64 	%fd54, 0dBDA8FF8320FD8164, 0d3DE5DB65F9785EBA, %p8;
	ld.global.nc.v2.f64 	{%fd55, %fd56}, [%rd14];
	fma.rn.f64 	%fd57, %fd54, %fd53, %fd55;
	fma.rn.f64 	%fd58, %fd57, %fd53, %fd56;
	ld.global.nc.v2.f64 	{%fd59, %fd60}, [%rd14+16];
	fma.rn.f64 	%fd61, %fd58, %fd53, %fd59;
	fma.rn.f64 	%fd62, %fd61, %fd53, %fd60;
	ld.global.nc.v2.f64 	{%fd63, %fd64}, [%rd14+32];
	fma.rn.f64 	%fd65, %fd62, %fd53, %fd63;
	fma.rn.f64 	%fd66, %fd65, %fd53, %fd64;
	fma.rn.f64 	%fd67, %fd66, %fd82, %fd82;
	fma.rn.f64 	%fd68, %fd66, %fd53, 0d3FF0000000000000;
	selp.f64 	%fd69, %fd68, %fd67, %p8;
	and.b32  	%r25, %r28, 2;
	setp.eq.s32 	%p9, %r25, 0;
	mov.f64 	%fd70, 0d0000000000000000;
	sub.f64 	%fd71, %fd70, %fd69;
	selp.f64 	%fd72, %fd69, %fd71, %p9;
	mul.f64 	%fd73, %fd15, %fd72;
	fma.rn.f64 	%fd74, %fd78, %fd7, %fd73;
	sub.f64 	%fd75, %fd74, %fd80;
	mul.wide.s32 	%rd15, %r26, 8;
	add.s64 	%rd16, %rd2, %rd15;
	ld.global.f64 	%fd76, [%rd16];
	sub.f64 	%fd77, %fd76, %fd75;
	st.global.f64 	[%rd16], %fd77;
	add.s32 	%r26, %r26, %r3;
	setp.lt.s32 	%p10, %r26, %r12;
	@%p10 bra 	$L__BB1_2;
$L__BB1_11:
	ret;

}
	// .globl	drift_up
.visible .entry drift_up(
	.param .u64 .ptr .align 1 drift_up_param_0,
	.param .u64 .ptr .align 1 drift_up_param_1,
	.param .f64 drift_up_param_2,
	.param .u32 drift_up_param_3
)
{
	.reg .pred 	%p<3>;
	.reg .b32 	%r<11>;
	.reg .b64 	%rd<8>;
	.reg .b64 	%fd<6>;

	ld.param.u64 	%rd3, [drift_up_param_0];
	ld.param.u64 	%rd4, [drift_up_param_1];
	ld.param.f64 	%fd1, [drift_up_param_2];
	ld.param.u32 	%r6, [drift_up_param_3];
	mov.u32 	%r7, %tid.x;
	mov.u32 	%r1, %ntid.x;
	mov.u32 	%r8, %ctaid.x;
	mad.lo.s32 	%r10, %r1, %r8, %r7;
	setp.ge.s32 	%p1, %r10, %r6;
	@%p1 bra 	$L__BB2_3;
	mov.u32 	%r9, %nctaid.x;
	mul.lo.s32 	%r3, %r1, %r9;
	cvta.to.global.u64 	%rd1, %rd4;
	cvta.to.global.u64 	%rd2, %rd3;
$L__BB2_2:
	mul.wide.s32 	%rd5, %r10, 8;
	add.s64 	%rd6, %rd1, %rd5;
	ld.global.f64 	%fd2, [%rd6];
	mul.f64 	%fd3, %fd1, %fd2;
	add.s64 	%rd7, %rd2, %rd5;
	ld.global.f64 	%fd4, [%rd7];
	sub.f64 	%fd5, %fd4, %fd3;
	st.global.f64 	[%rd7], %fd5;
	add.s32 	%r10, %r10, %r3;
	setp.lt.s32 	%p2, %r10, %r6;
	@%p2 bra 	$L__BB2_2;
$L__BB2_3:
	ret;

}
	// .globl	drift_down
.visible .entry drift_down(
	.param .u64 .ptr .align 1 drift_down_param_0,
	.param .u64 .ptr .align 1 drift_down_param_1,
	.param .f64 drift_down_param_2,
	.param .u32 drift_down_param_3
)
{
	.reg .pred 	%p<3>;
	.reg .b32 	%r<11>;
	.reg .b64 	%rd<8>;
	.reg .b64 	%fd<5>;

	ld.param.u64 	%rd3, [drift_down_param_0];
	ld.param.u64 	%rd4, [drift_down_param_1];
	ld.param.f64 	%fd1, [drift_down_param_2];
	ld.param.u32 	%r6, [drift_down_param_3];
	mov.u32 	%r7, %tid.x;
	mov.u32 	%r1, %ntid.x;
	mov.u32 	%r8, %ctaid.x;
	mad.lo.s32 	%r10, %r1, %r8, %r7;
	setp.ge.s32 	%p1, %r10, %r6;
	@%p1 bra 	$L__BB3_3;
	mov.u32 	%r9, %nctaid.x;
	mul.lo.s32 	%r3, %r1, %r9;
	cvta.to.global.u64 	%rd1, %rd4;
	cvta.to.global.u64 	%rd2, %rd3;
$L__BB3_2:
	mul.wide.s32 	%rd5, %r10, 8;
	add.s64 	%rd6, %rd1, %rd5;
	ld.global.f64 	%fd2, [%rd6];
	add.s64 	%rd7, %rd2, %rd5;
	ld.global.f64 	%fd3, [%rd7];
	fma.rn.f64 	%fd4, %fd1, %fd2, %fd3;
	st.global.f64 	[%rd7], %fd4;
	add.s32 	%r10, %r10, %r3;
	setp.lt.s32 	%p2, %r10, %r6;
	@%p2 bra 	$L__BB3_2;
$L__BB3_3:
	ret;

}
	// .globl	kick_drift_up_simultaneously
.visible .entry kick_drift_up_simultaneously(
	.param .u64 .ptr .align 1 kick_drift_up_simultaneously_param_0,
	.param .u64 .ptr .align 1 kick_drift_up_simultaneously_param_1,
	.param .f64 kick_drift_up_simultaneously_param_2,
	.param .f64 kick_drift_up_simultaneously_param_3,
	.param .f64 kick_drift_up_simultaneously_param_4,
	.param .f64 kick_drift_up_simultaneously_param_5,
	.param .f64 kick_drift_up_simultaneously_param_6,
	.param .f64 kick_drift_up_simultaneously_param_7,
	.param .u32 kick_drift_up_simultaneously_param_8,
	.param .f64 kick_drift_up_simultaneously_param_9
)
{
	.reg .pred 	%p<11>;
	.reg .b32 	%r<29>;
	.reg .b64 	%rd<16>;
	.reg .b64 	%fd<88>;

	ld.param.u64 	%rd4, [kick_drift_up_simultaneously_param_0];
	ld.param.u64 	%rd5, [kick_drift_up_simultaneously_param_1];
	ld.param.f64 	%fd17, [kick_drift_up_simultaneously_param_5];
	ld.param.f64 	%fd18, [kick_drift_up_simultaneously_param_6];
	ld.param.u32 	%r12, [kick_drift_up_simultaneously_param_8];
	ld.param.f64 	%fd20, [kick_drift_up_simultaneously_param_9];
	mov.u32 	%r13, %tid.x;
	mov.u32 	%r1, %ntid.x;
	mov.u32 	%r14, %ctaid.x;
	mad.lo.s32 	%r26, %r1, %r14, %r13;
	setp.ge.s32 	%p1, %r26, %r12;
	@%p1 bra 	$L__BB4_11;
	mov.u32 	%r15, %nctaid.x;
	mul.lo.s32 	%r3, %r1, %r15;
	cvta.to.global.u64 	%rd1, %rd5;
	cvta.to.global.u64 	%rd2, %rd4;
	mov.u64 	%rd10, __cudart_sin_cos_coeffs;
$L__BB4_2:
	ld.param.f64 	%fd82, [kick_drift_up_simultaneously_param_2];
	mul.wide.s32 	%rd6, %r26, 8;
	add.s64 	%rd3, %rd1, %rd6;
	ld.global.f64 	%fd21, [%rd3];
	mul.f64 	%fd22, %fd82, %fd21;
	add.s64 	%rd7, %rd2, %rd6;
	ld.global.f64 	%fd23, [%rd7];
	sub.f64 	%fd24, %fd23, %fd22;
	st.global.f64 	[%rd7], %fd24;
	add.f64 	%fd1, %fd17, %fd24;
	abs.f64 	%fd2, %fd1;
	setp.neu.f64 	%p2, %fd2, 0d7FF0000000000000;
	@%p2 bra 	$L__BB4_4;
	mov.f64 	%fd30, 0d0000000000000000;
	mul.rn.f64 	%fd86, %fd1, %fd30;
	mov.b32 	%r27, 0;
	bra.uni 	$L__BB4_6;
$L__BB4_4:
	mul.f64 	%fd25, %fd1, 0d3FE45F306DC9C883;
	cvt.rni.s32.f64 	%r27, %fd25;
	cvt.rn.f64.s32 	%fd26, %r27;
	fma.rn.f64 	%fd27, %fd26, 0dBFF921FB54442D18, %fd1;
	fma.rn.f64 	%fd28, %fd26, 0dBC91A62633145C00, %fd27;
	fma.rn.f64 	%fd86, %fd26, 0dB97B839A252049C0, %fd28;
	setp.ltu.f64 	%p3, %fd2, 0d41E0000000000000;
	@%p3 bra 	$L__BB4_6;
	{ // callseq 4, 0
	.param .b64 param0;
	st.param.f64 	[param0], %fd1;
	.param .align 16 .b8 retval0[16];
	call.uni (retval0), 
	__internal_trig_reduction_slowpathd, 
	(
	param0
	);
	ld.param.f64 	%fd86, [retval0];
	ld.param.b32 	%r27, [retval0+8];
	} // callseq 4
$L__BB4_6:
	ld.param.f64 	%fd85, [kick_drift_up_simultaneously_param_7];
	shl.b32 	%r18, %r27, 6;
	cvt.u64.u32 	%rd8, %r18;
	and.b64  	%rd9, %rd8, 64;
	add.s64 	%rd11, %rd10, %rd9;
	mul.rn.f64 	%fd31, %fd86, %fd86;
	and.b32  	%r19, %r27, 1;
	setp.eq.b32 	%p4, %r19, 1;
	selp.f64 	%fd32, 0dBDA8FF8320FD8164, 0d3DE5DB65F9785EBA, %p4;
	ld.global.nc.v2.f64 	{%fd33, %fd34}, [%rd11];
	fma.rn.f64 	%fd35, %fd32, %fd31, %fd33;
	fma.rn.f64 	%fd36, %fd35, %fd31, %fd34;
	ld.global.nc.v2.f64 	{%fd37, %fd38}, [%rd11+16];
	fma.rn.f64 	%fd39, %fd36, %fd31, %fd37;
	fma.rn.f64 	%fd40, %fd39, %fd31, %fd38;
	ld.global.nc.v2.f64 	{%fd41, %fd42}, [%rd11+32];
	fma.rn.f64 	%fd43, %fd40, %fd31, %fd41;
	fma.rn.f64 	%fd44, %fd43, %fd31, %fd42;
	fma.rn.f64 	%fd45, %fd44, %fd86, %fd86;
	fma.rn.f64 	%fd46, %fd44, %fd31, 0d3FF0000000000000;
	selp.f64 	%fd47, %fd46, %fd45, %p4;
	and.b32  	%r20, %r27, 2;
	setp.eq.s32 	%p5, %r20, 0;
	mov.f64 	%fd48, 0d0000000000000000;
	sub.f64 	%fd49, %fd48, %fd47;
	selp.f64 	%fd7, %fd47, %fd49, %p5;
	sub.f64 	%fd50, %fd1, %fd18;
	mul.f64 	%fd8, %fd85, %fd50;
	abs.f64 	%fd9, %fd8;
	setp.neu.f64 	%p6, %fd9, 0d7FF0000000000000;
	@%p6 bra 	$L__BB4_8;
	mov.f64 	%fd56, 0d0000000000000000;
	mul.rn.f64 	%fd87, %fd8, %fd56;
	mov.b32 	%r28, 0;
	bra.uni 	$L__BB4_10;
$L__BB4_8:
	mul.f64 	%fd51, %fd8, 0d3FE45F306DC9C883;
	cvt.rni.s32.f64 	%r28, %fd51;
	cvt.rn.f64.s32 	%fd52, %r28;
	fma.rn.f64 	%fd53, %fd52, 0dBFF921FB54442D18, %fd8;
	fma.rn.f64 	%fd54, %fd52, 0dBC91A62633145C00, %fd53;
	fma.rn.f64 	%fd87, %fd52, 0dB97B839A252049C0, %fd54;
	setp.ltu.f64 	%p7, %fd9, 0d41E0000000000000;
	@%p7 bra 	$L__BB4_10;
	{ // callseq 5, 0
	.param .b64 param0;
	st.param.f64 	[param0], %fd8;
	.param .align 16 .b8 retval0[16];
	call.uni (retval0), 
	__internal_trig_reduction_slowpathd, 
	(
	param0
	);
	ld.param.f64 	%fd87, [retval0];
	ld.param.b32 	%r28, [retval0+8];
	} // callseq 5
$L__BB4_10:
	ld.param.f64 	%fd84, [kick_drift_up_simultaneously_param_4];
	ld.param.f64 	%fd83, [kick_drift_up_simultaneously_param_3];
	shl.b32 	%r23, %r28, 6;
	cvt.u64.u32 	%rd12, %r23;
	and.b64  	%rd13, %rd12, 64;
	add.s64 	%rd15, %rd10, %rd13;
	mul.rn.f64 	%fd57, %fd87, %fd87;
	and.b32  	%r24, %r28, 1;
	setp.eq.b32 	%p8, %r24, 1;
	selp.f64 	%fd58, 0dBDA8FF8320FD8164, 0d3DE5DB65F9785EBA, %p8;
	ld.global.nc.v2.f64 	{%fd59, %fd60}, [%rd15];
	fma.rn.f64 	%fd61, %fd58, %fd57, %fd59;
	fma.rn.f64 	%fd62, %fd61, %fd57, %fd60;
	ld.global.nc.v2.f64 	{%fd63, %fd64}, [%rd15+16];
	fma.rn.f64 	%fd65, %fd62, %fd57, %fd63;
	fma.rn.f64 	%fd66, %fd65, %fd57, %fd64;
	ld.global.nc.v2.f64 	{%fd67, %fd68}, [%rd15+32];
	fma.rn.f64 	%fd69, %fd66, %fd57, %fd67;
	fma.rn.f64 	%fd70, %fd69, %fd57, %fd68;
	fma.rn.f64 	%fd71, %fd70, %fd87, %fd87;
	fma.rn.f64 	%fd72, %fd70, %fd57, 0d3FF0000000000000;
	selp.f64 	%fd73, %fd72, %fd71, %p8;
	and.b32  	%r25, %r28, 2;
	setp.eq.s32 	%p9, %r25, 0;
	mov.f64 	%fd74, 0d0000000000000000;
	sub.f64 	%fd75, %fd74, %fd73;
	selp.f64 	%fd76, %fd73, %fd75, %p9;
	mul.f64 	%fd77, %fd84, %fd76;
	fma.rn.f64 	%fd78, %fd83, %fd7, %fd77;
	sub.f64 	%fd79, %fd78, %fd20;
	ld.global.f64 	%fd80, [%rd3];
	add.f64 	%fd81, %fd80, %fd79;
	st.global.f64 	[%rd3], %fd81;
	add.s32 	%r26, %r26, %r3;
	setp.lt.s32 	%p10, %r26, %r12;
	@%p10 bra 	$L__BB4_2;
$L__BB4_11:
	ret;

}
	// .globl	kick_drift_down_simultaneously
.visible .entry kick_drift_down_simultaneously(
	.param .u64 .ptr .align 1 kick_drift_down_simultaneously_param_0,
	.param .u64 .ptr .align 1 kick_drift_down_simultaneously_param_1,
	.param .f64 kick_drift_down_simultaneously_param_2,
	.param .f64 kick_drift_down_simultaneously_param_3,
	.param .f64 kick_drift_down_simultaneously_param_4,
	.param .f64 kick_drift_down_simultaneously_param_5,
	.param .f64 kick_drift_down_simultaneously_param_6,
	.param .f64 kick_drift_down_simultaneously_param_7,
	.param .u32 kick_drift_down_simultaneously_param_8,
	.param .f64 kick_drift_down_simultaneously_param_9
)
{
	.reg .pred 	%p<11>;
	.reg .b32 	%r<29>;
	.reg .b64 	%rd<17>;
	.reg .b64 	%fd<84>;

	ld.param.u64 	%rd4, [kick_drift_down_simultaneously_param_0];
	ld.param.u64 	%rd5, [kick_drift_down_simultaneously_param_1];
	ld.param.f64 	%fd15, [kick_drift_down_simultaneously_param_3];
	ld.param.f64 	%fd16, [kick_drift_down_simultaneously_param_4];
	ld.param.f64 	%fd17, [kick_drift_down_simultaneously_param_5];
	ld.param.f64 	%fd18, [kick_drift_down_simultaneously_param_6];
	ld.param.f64 	%fd19, [kick_drift_down_simultaneously_param_7];
	ld.param.u32 	%r12, [kick_drift_down_simultaneously_param_8];
	ld.param.f64 	%fd20, [kick_drift_down_simultaneously_param_9];
	mov.u32 	%r13, %tid.x;
	mov.u32 	%r1, %ntid.x;
	mov.u32 	%r14, %ctaid.x;
	mad.lo.s32 	%r26, %r1, %r14, %r13;
	setp.ge.s32 	%p1, %r26, %r12;
	@%p1 bra 	$L__BB5_11;
	mov.u32 	%r15, %nctaid.x;
	mul.lo.s32 	%r3, %r1, %r15;
	cvta.to.global.u64 	%rd1, %rd4;
	cvta.to.global.u64 	%rd2, %rd5;
	mov.u64 	%rd9, __cudart_sin_cos_coeffs;
$L__BB5_2:
	mul.wide.s32 	%rd6, %r26, 8;
	add.s64 	%rd3, %rd1, %rd6;
	ld.global.f64 	%fd21, [%rd3];
	add.f64 	%fd1, %fd17, %fd21;
	abs.f64 	%fd2, %fd1;
	setp.neu.f64 	%p2, %fd2, 0d7FF0000000000000;
	@%p2 bra 	$L__BB5_4;
	mov.f64 	%fd27, 0d0000000000000000;
	mul.rn.f64 	%fd82, %fd1, %fd27;
	mov.b32 	%r27, 0;
	bra.uni 	$L__BB5_6;
$L__BB5_4:
	mul.f64 	%fd22, %fd1, 0d3FE45F306DC9C883;
	cvt.rni.s32.f64 	%r27, %fd22;
	cvt.rn.f64.s32 	%fd23, %r27;
	fma.rn.f64 	%fd24, %fd23, 0dBFF921FB54442D18, %fd1;
	fma.rn.f64 	%fd25, %fd23, 0dBC91A62633145C00, %fd24;
	fma.rn.f64 	%fd82, %fd23, 0dB97B839A252049C0, %fd25;
	setp.ltu.f64 	%p3, %fd2, 0d41E0000000000000;
	@%p3 bra 	$L__BB5_6;
	{ // callseq 6, 0
	.param .b64 param0;
	st.param.f64 	[param0], %fd1;
	.param .align 16 .b8 retval0[16];
	call.uni (retval0), 
	__internal_trig_reduction_slowpathd, 
	(
	param0
	);
	ld.param.f64 	%fd82, [retval0];
	ld.param.b32 	%r27, [retval0+8];
	} // callseq 6
$L__BB5_6:
	shl.b32 	%r18, %r27, 6;
	cvt.u64.u32 	%rd7, %r18;
	and.b64  	%rd8, %rd7, 64;
	add.s64 	%rd10, %rd9, %rd8;
	mul.rn.f64 	%fd28, %fd82, %fd82;
	and.b32  	%r19, %r27, 1;
	setp.eq.b32 	%p4, %r19, 1;
	selp.f64 	%fd29, 0dBDA8FF8320FD8164, 0d3DE5DB65F9785EBA, %p4;
	ld.global.nc.v2.f64 	{%fd30, %fd31}, [%rd10];
	fma.rn.f64 	%fd32, %fd29, %fd28, %fd30;
	fma.rn.f64 	%fd33, %fd32, %fd28, %fd31;
	ld.global.nc.v2.f64 	{%fd34, %fd35}, [%rd10+16];
	fma.rn.f64 	%fd36, %fd33, %fd28, %fd34;
	fma.rn.f64 	%fd37, %fd36, %fd28, %fd35;
	ld.global.nc.v2.f64 	{%fd38, %fd39}, [%rd10+32];
	fma.rn.f64 	%fd40, %fd37, %fd28, %fd38;
	fma.rn.f64 	%fd41, %fd40, %fd28, %fd39;
	fma.rn.f64 	%fd42, %fd41, %fd82, %fd82;
	fma.rn.f64 	%fd43, %fd41, %fd28, 0d3FF0000000000000;
	selp.f64 	%fd44, %fd43, %fd42, %p4;
	and.b32  	%r20, %r27, 2;
	setp.eq.s32 	%p5, %r20, 0;
	mov.f64 	%fd45, 0d0000000000000000;
	sub.f64 	%fd46, %fd45, %fd44;
	selp.f64 	%fd7, %fd44, %fd46, %p5;
	sub.f64 	%fd47, %fd1, %fd18;
	mul.f64 	%fd8, %fd19, %fd47;
	abs.f64 	%fd9, %fd8;
	setp.neu.f64 	%p6, %fd9, 0d7FF0000000000000;
	@%p6 bra 	$L__BB5_8;
	mov.f64 	%fd53, 0d0000000000000000;
	mul.rn.f64 	%fd83, %fd8, %fd53;
	mov.b32 	%r28, 0;
	bra.uni 	$L__BB5_10;
$L__BB5_8:
	mul.f64 	%fd48, %fd8, 0d3FE45F306DC9C883;
	cvt.rni.s32.f64 	%r28, %fd48;
	cvt.rn.f64.s32 	%fd49, %r28;
	fma.rn.f64 	%fd50, %fd49, 0dBFF921FB54442D18, %fd8;
	fma.rn.f64 	%fd51, %fd49, 0dBC91A62633145C00, %fd50;
	fma.rn.f64 	%fd83, %fd49, 0dB97B839A252049C0, %fd51;
	setp.ltu.f64 	%p7, %fd9, 0d41E0000000000000;
	@%p7 bra 	$L__BB5_10;
	{ // callseq 7, 0
	.param .b64 param0;
	st.param.f64 	[param0], %fd8;
	.param .align 16 .b8 retval0[16];
	call.uni (retval0), 
	__internal_trig_reduction_slowpathd, 
	(
	param0
	);
	ld.param.f64 	%fd83, [retval0];
	ld.param.b32 	%r28, [retval0+8];
	} // callseq 7
$L__BB5_10:
	ld.param.f64 	%fd81, [kick_drift_down_simultaneously_param_2];
	shl.b32 	%r23, %r28, 6;
	cvt.u64.u32 	%rd11, %r23;
	and.b64  	%rd12, %rd11, 64;
	add.s64 	%rd14, %rd9, %rd12;
	mul.rn.f64 	%fd54, %fd83, %fd83;
	and.b32  	%r24, %r28, 1;
	setp.eq.b32 	%p8, %r24, 1;
	selp.f64 	%fd55, 0dBDA8FF8320FD8164, 0d3DE5DB65F9785EBA, %p8;
	ld.global.nc.v2.f64 	{%fd56, %fd57}, [%rd14];
	fma.rn.f64 	%fd58, %fd55, %fd54, %fd56;
	fma.rn.f64 	%fd59, %fd58, %fd54, %fd57;
	ld.global.nc.v2.f64 	{%fd60, %fd61}, [%rd14+16];
	fma.rn.f64 	%fd62, %fd59, %fd54, %fd60;
	fma.rn.f64 	%fd63, %fd62, %fd54, %fd61;
	ld.global.nc.v2.f64 	{%fd64, %fd65}, [%rd14+32];
	fma.rn.f64 	%fd66, %fd63, %fd54, %fd64;
	fma.rn.f64 	%fd67, %fd66, %fd54, %fd65;
	fma.rn.f64 	%fd68, %fd67, %fd83, %fd83;
	fma.rn.f64 	%fd69, %fd67, %fd54, 0d3FF0000000000000;
	selp.f64 	%fd70, %fd69, %fd68, %p8;
	and.b32  	%r25, %r28, 2;
	setp.eq.s32 	%p9, %r25, 0;
	mov.f64 	%fd71, 0d0000000000000000;
	sub.f64 	%fd72, %fd71, %fd70;
	selp.f64 	%fd73, %fd70, %fd72, %p9;
	mul.f64 	%fd74, %fd16, %fd73;
	fma.rn.f64 	%fd75, %fd15, %fd7, %fd74;
	sub.f64 	%fd76, %fd75, %fd20;
	mul.wide.s32 	%rd15, %r26, 8;
	add.s64 	%rd16, %rd2, %rd15;
	ld.global.f64 	%fd77, [%rd16];
	sub.f64 	%fd78, %fd77, %fd76;
	st.global.f64 	[%rd16], %fd78;
	ld.global.f64 	%fd79, [%rd3];
	fma.rn.f64 	%fd80, %fd81, %fd78, %fd79;
	st.global.f64 	[%rd3], %fd80;
	add.s32 	%r26, %r26, %r3;
	setp.lt.s32 	%p10, %r26, %r12;
	@%p10 bra 	$L__BB5_2;
$L__BB5_11:
	ret;

}
.func  (.param .align 16 .b8 func_retval0[16]) __internal_trig_reduction_slowpathd(
	.param .b64 __internal_trig_reduction_slowpathd_param_0
)
{
	.local .align 8 .b8 	__local_depot6[40];
	.reg .b64 	%SP;
	.reg .b64 	%SPL;
	.reg .pred 	%p<10>;
	.reg .b32 	%r<47>;
	.reg .b64 	%rd<74>;
	.reg .b64 	%fd<5>;

	mov.u64 	%SPL, __local_depot6;
	ld.param.f64 	%fd4, [__internal_trig_reduction_slowpathd_param_0];
	add.u64 	%rd1, %SPL, 0;
	{
	.reg .b32 %temp; 
	mov.b64 	{%temp, %r1}, %fd4;
	}
	shr.u32 	%r2, %r1, 20;
	and.b32  	%r3, %r2, 2047;
	setp.eq.s32 	%p1, %r3, 2047;
	mov.b32 	%r46, 0;
	@%p1 bra 	$L__BB6_9;
	add.s32 	%r20, %r3, -1024;
	mov.b64 	%rd20, %fd4;
	shl.b64 	%rd2, %rd20, 11;
	shr.u32 	%r4, %r20, 6;
	sub.s32 	%r45, 15, %r4;
	sub.s32 	%r21, 19, %r4;
	setp.lt.u32 	%p2, %r20, 128;
	selp.b32 	%r6, 18, %r21, %p2;
	setp.ge.s32 	%p3, %r45, %r6;
	mov.b64 	%rd70, 0;
	@%p3 bra 	$L__BB6_4;
	add.s32 	%r23, %r6, %r4;
	neg.s32 	%r43, %r23;
	or.b64  	%rd3, %rd2, -9223372036854775808;
	mov.b64 	%rd70, 0;
	mov.b32 	%r42, 0;
	mov.u64 	%rd25, __cudart_i2opi_d;
	mov.u32 	%r44, %r45;
$L__BB6_3:
	.pragma "nounroll";
	mul.wide.s32 	%rd22, %r42, 8;
	add.s64 	%rd23, %rd1, %rd22;
	mul.wide.s32 	%rd24, %r44, 8;
	add.s64 	%rd26, %rd25, %rd24;
	ld.global.nc.u64 	%rd27, [%rd26];
	{
	.reg .u32 %r0, %r1, %r2, %r3, %alo, %ahi, %blo, %bhi, %clo, %chi;
	mov.b64 	{%alo,%ahi}, %rd27;
	mov.b64 	{%blo,%bhi}, %rd3;
	mov.b64 	{%clo,%chi}, %rd70;
	mad.lo.cc.u32 	%r0, %alo, %blo, %clo;
	madc.hi.cc.u32 	%r1, %alo, %blo, %chi;
	madc.hi.u32 	%r2, %alo, %bhi, 0;
	mad.lo.cc.u32 	%r1, %alo, %bhi, %r1;
	madc.hi.cc.u32 	%r2, %ahi, %blo, %r2;
	madc.hi.u32 	%r3, %ahi, %bhi, 0;
	mad.lo.cc.u32 	%r1, %ahi, %blo, %r1;
	madc.lo.cc.u32 	%r2, %ahi, %bhi, %r2;
	addc.u32 	%r3, %r3, 0;
	mov.b64 	%rd28, {%r0,%r1};
	mov.b64 	%rd70, {%r2,%r3};
	}
	st.local.u64 	[%rd23], %rd28;
	add.s32 	%r44, %r44, 1;
	add.s32 	%r43, %r43, 1;
	add.s32 	%r42, %r42, 1;
	setp.ne.s32 	%p4, %r43, -15;
	mov.u32 	%r45, %r6;
	@%p4 bra 	$L__BB6_3;
$L__BB6_4:
	cvt.s64.s32 	%rd29, %r45;
	cvt.u64.u32 	%rd30, %r4;
	add.s64 	%rd31, %rd30, %rd29;
	shl.b64 	%rd32, %rd31, 3;
	add.s64 	%rd33, %rd1, %rd32;
	st.local.u64 	[%rd33+-120], %rd70;
	and.b32  	%r15, %r2, 63;
	ld.local.u64 	%rd72, [%rd1+16];
	ld.local.u64 	%rd71, [%rd1+24];
	setp.eq.s32 	%p5, %r15, 0;
	@%p5 bra 	$L__BB6_6;
	shl.b64 	%rd34, %rd71, %r15;
	shr.u64 	%rd35, %rd72, 1;
	xor.b32  	%r24, %r15, 63;
	shr.u64 	%rd36, %rd35, %r24;
	or.b64  	%rd71, %rd34, %rd36;
	ld.local.u64 	%rd37, [%rd1+8];
	shl.b64 	%rd38, %rd72, %r15;
	shr.u64 	%rd39, %rd37, 1;
	shr.u64 	%rd40, %rd39, %r24;
	or.b64  	%rd72, %rd38, %rd40;
$L__BB6_6:
	and.b32  	%r25, %r1, -2147483648;
	shr.u64 	%rd41, %rd71, 62;
	cvt.u32.u64 	%r26, %rd41;
	mov.b64 	{%r27, %r28}, %rd71;
	mov.b64 	{%r29, %r30}, %rd72;
	shf.l.wrap.b32 	%r31, %r30, %r27, 2;
	shf.l.wrap.b32 	%r32, %r27, %r28, 2;
	mov.b64 	%rd42, {%r31, %r32};
	shl.b64 	%rd43, %rd72, 2;
	shr.u64 	%rd44, %rd42, 63;
	cvt.u32.u64 	%r33, %rd44;
	add.s32 	%r34, %r33, %r26;
	setp.eq.s32 	%p6, %r25, 0;
	neg.s32 	%r35, %r34;
	selp.b32 	%r46, %r34, %r35, %p6;
	setp.gt.s64 	%p7, %rd42, -1;
	mov.b64 	%rd45, 0;
	{
	.reg .u32 %r0, %r1, %r2, %r3, %a0, %a1, %a2, %a3, %b0, %b1, %b2, %b3;
	mov.b64 	{%a0,%a1}, %rd45;
	mov.b64 	{%a2,%a3}, %rd45;
	mov.b64 	{%b0,%b1}, %rd43;
	mov.b64 	{%b2,%b3}, %rd42;
	sub.cc.u32 	%r0, %a0, %b0;
	subc.cc.u32 	%r1, %a1, %b1;
	subc.cc.u32 	%r2, %a2, %b2;
	subc.u32 	%r3, %a3, %b3;
	mov.b64 	%rd46, {%r0,%r1};
	mov.b64 	%rd47, {%r2,%r3};
	}
	xor.b32  	%r36, %r25, -2147483648;
	selp.b64 	%rd73, %rd42, %rd47, %p7;
	selp.b64 	%rd14, %rd43, %rd46, %p7;
	selp.b32 	%r17, %r25, %r36, %p7;
	clz.b64 	%r37, %rd73;
	cvt.u64.u32 	%rd15, %r37;
	setp.eq.s32 	%p8, %r37, 0;
	@%p8 bra 	$L__BB6_8;
	cvt.u32.u64 	%r38, %rd15;
	and.b32  	%r39, %r38, 63;
	shl.b64 	%rd48, %rd73, %r39;
	shr.u64 	%rd49, %rd14, 1;
	not.b32 	%r40, %r38;
	and.b32  	%r41, %r40, 63;
	shr.u64 	%rd50, %rd49, %r41;
	or.b64  	%rd73, %rd48, %rd50;
$L__BB6_8:
	mov.b64 	%rd51, -3958705157555305931;
	{
	.reg .u32 %r0, %r1, %r2, %r3, %alo, %ahi, %blo, %bhi;
	mov.b64 	{%alo,%ahi}, %rd73;
	mov.b64 	{%blo,%bhi}, %rd51;
	mul.lo.u32 	%r0, %alo, %blo;
	mul.hi.u32 	%r1, %alo, %blo;
	mad.lo.cc.u32 	%r1, %alo, %bhi, %r1;
	madc.hi.u32 	%r2, %alo, %bhi, 0;
	mad.lo.cc.u32 	%r1, %ahi, %blo, %r1;
	madc.hi.cc.u32 	%r2, %ahi, %blo, %r2;
	madc.hi.u32 	%r3, %ahi, %bhi, 0;
	mad.lo.cc.u32 	%r2, %ahi, %bhi, %r2;
	addc.u32 	%r3, %r3, 0;
	mov.b64 	%rd52, {%r0,%r1};
	mov.b64 	%rd53, {%r2,%r3};
	}
	setp.gt.s64 	%p9, %rd53, 0;
	{
	.reg .u32 %r0, %r1, %r2, %r3, %a0, %a1, %a2, %a3, %b0, %b1, %b2, %b3;
	mov.b64 	{%a0,%a1}, %rd52;
	mov.b64 	{%a2,%a3}, %rd53;
	mov.b64 	{%b0,%b1}, %rd52;
	mov.b64 	{%b2,%b3}, %rd53;
	add.cc.u32 	%r0, %a0, %b0;
	addc.cc.u32 	%r1, %a1, %b1;
	addc.cc.u32 	%r2, %a2, %b2;
	addc.u32 	%r3, %a3, %b3;
	mov.b64 	%rd54, {%r0,%r1};
	mov.b64 	%rd55, {%r2,%r3};
	}
	selp.b64 	%rd56, %rd55, %rd53, %p9;
	selp.s64 	%rd57, -1, 0, %p9;
	sub.s64 	%rd58, %rd57, %rd15;
	cvt.u64.u32 	%rd59, %r17;
	shl.b64 	%rd60, %rd59, 32;
	add.s64 	%rd61, %rd56, 1;
	shr.u64 	%rd62, %rd61, 10;
	add.s64 	%rd63, %rd62, 1;
	shr.u64 	%rd64, %rd63, 1;
	shl.b64 	%rd65, %rd58, 52;
	add.s64 	%rd66, %rd65, %rd64;
	add.s64 	%rd67, %rd66, 4602678819172646912;
	or.b64  	%rd68, %rd67, %rd60;
	mov.b64 	%fd4, %rd68;
$L__BB6_9:
	st.param.f64 	[func_retval0], %fd4;
	st.param.b32 	[func_retval0+8], %r46;
	ret;

}


// ===== COMPILED SASS (sm_100) =====

	.target	sm_100

	.elftype	@"ET_EXEC"


//--------------------- .note.nv.tkinfo           --------------------------
	.section	.note.nv.tkinfo,"",@"SHT_NOTE"
	.sectionflags	@"SHF_NOTE_NV_TKINFO"
	.tkinfo
        /*0018*/ 	.word	0x00000002
        /*0030*/ 	.string	""
        /*0030*/ 	.string	"ptxas"
        /*0030*/ 	.string	"Cuda compilation tools, release 13.0, V13.0.88"
        /*0030*/ 	.string	"Build cuda_13.0.r13.0/compiler.36424714_0"
        /*0030*/ 	.string	"-arch sm_100 -m 64 "



//--------------------- .note.nv.cuinfo           --------------------------
	.section	.note.nv.cuinfo,"",@"SHT_NOTE"
	.sectionflags	@"SHF_NOTE_NV_CUINFO"
        /*0018*/ 	.short	0x0002
        /*001a*/ 	.short	0x0064
        /*001c*/ 	.short	0x0082
	.zero		2


//--------------------- .nv.info                  --------------------------
	.section	.nv.info,"",@"SHT_CUDA_INFO"
	.align	4


	//----- nvinfo : EIATTR_REGCOUNT
	.align		4
        /*0000*/ 	.byte	0x04, 0x2f
        /*0002*/ 	.short	(.L_3 - .L_2)
	.align		4
.L_2:
        /*0004*/ 	.word	index@(kick_up)
        /*0008*/ 	.word	0x00000020


	//----- nvinfo : EIATTR_FRAME_SIZE
	.align		4
.L_3:
        /*000c*/ 	.byte	0x04, 0x11
        /*000e*/ 	.short	(.L_5 - .L_4)
	.align		4
.L_4:
        /*0010*/ 	.word	index@($kick_up$__internal_trig_reduction_slowpathd)
        /*0014*/ 	.word	0x00000028


	//----- nvinfo : EIATTR_FRAME_SIZE
	.align		4
.L_5:
        /*0018*/ 	.byte	0x04, 0x11
        /*001a*/ 	.short	(.L_7 - .L_6)
	.align		4
.L_6:
        /*001c*/ 	.word	index@(kick_up)
        /*0020*/ 	.word	0x00000028


	//----- nvinfo : EIATTR_REGCOUNT
	.align		4
.L_7:
        /*0024*/ 	.byte	0x04, 0x2f
        /*0026*/ 	.short	(.L_9 - .L_8)
	.align		4
.L_8:
        /*0028*/ 	.word	index@(kick_down)
        /*002c*/ 	.word	0x00000020


	//----- nvinfo : EIATTR_FRAME_SIZE
	.align		4
.L_9:
        /*0030*/ 	.byte	0x04, 0x11
        /*0032*/ 	.short	(.L_11 - .L_10)
	.align		4
.L_10:
        /*0034*/ 	.word	index@($kick_down$__internal_trig_reduction_slowpathd)
        /*0038*/ 	.word	0x00000028


	//----- nvinfo : EIATTR_FRAME_SIZE
	.align		4
.L_11:
        /*003c*/ 	.byte	0x04, 0x11
        /*003e*/ 	.short	(.L_13 - .L_12)
	.align		4
.L_12:
        /*0040*/ 	.word	index@(kick_down)
        /*0044*/ 	.word	0x00000028


	//----- nvinfo : EIATTR_REGCOUNT
	.align		4
.L_13:
        /*0048*/ 	.byte	0x04, 0x2f
        /*004a*/ 	.short	(.L_15 - .L_14)
	.align		4
.L_14:
        /*004c*/ 	.word	index@(drift_up)
        /*0050*/ 	.word	0x0000000e


	//----- nvinfo : EIATTR_FRAME_SIZE
	.align		4
.L_15:
        /*0054*/ 	.byte	0x04, 0x11
        /*0056*/ 	.short	(.L_17 - .L_16)
	.align		4
.L_16:
        /*0058*/ 	.word	index@(drift_up)
        /*005c*/ 	.word	0x00000000


	//----- nvinfo : EIATTR_REGCOUNT
	.align		4
.L_17:
        /*0060*/ 	.byte	0x04, 0x2f
        /*0062*/ 	.short	(.L_19 - .L_18)
	.align		4
.L_18:
        /*0064*/ 	.word	index@(drift_down)
        /*0068*/ 	.word	0x0000000e


	//----- nvinfo : EIATTR_FRAME_SIZE
	.align		4
.L_19:
        /*006c*/ 	.byte	0x04, 0x11
        /*006e*/ 	.short	(.L_21 - .L_20)
	.align		4
.L_20:
        /*0070*/ 	.word	index@(drift_down)
        /*0074*/ 	.word	0x00000000


	//----- nvinfo : EIATTR_REGCOUNT
	.align		4
.L_21:
        /*0078*/ 	.byte	0x04, 0x2f
        /*007a*/ 	.short	(.L_23 - .L_22)
	.align		4
.L_22:
        /*007c*/ 	.word	index@(kick_drift_up_simultaneously)
        /*0080*/ 	.word	0x00000020


	//----- nvinfo : EIATTR_FRAME_SIZE
	.align		4
.L_23:
        /*0084*/ 	.byte	0x04, 0x11
        /*0086*/ 	.short	(.L_25 - .L_24)
	.align		4
.L_24:
        /*0088*/ 	.word	index@($kick_drift_up_simultaneously$__internal_trig_reduction_slowpathd)
        /*008c*/ 	.word	0x00000028


	//----- nvinfo : EIATTR_FRAME_SIZE
	.align		4
.L_25:
        /*0090*/ 	.byte	0x04, 0x11
        /*0092*/ 	.short	(.L_27 - .L_26)
	.align		4
.L_26:
        /*0094*/ 	.word	index@(kick_drift_up_simultaneously)
        /*0098*/ 	.word	0x00000028


	//----- nvinfo : EIATTR_REGCOUNT
	.align		4
.L_27:
        /*009c*/ 	.byte	0x04, 0x2f
        /*009e*/ 	.short	(.L_29 - .L_28)
	.align		4
.L_28:
        /*00a0*/ 	.word	index@(kick_drift_down_simultaneously)
        /*00a4*/ 	.word	0x00000020


	//----- nvinfo : EIATTR_FRAME_SIZE
	.align		4
.L_29:
        /*00a8*/ 	.byte	0x04, 0x11
        /*00aa*/ 	.short	(.L_31 - .L_30)
	.align		4
.L_30:
        /*00ac*/ 	.word	index@($kick_drift_down_simultaneously$__internal_trig_reduction_slowpathd)
        /*00b0*/ 	.word	0x00000028


	//----- nvinfo : EIATTR_FRAME_SIZE
	.align		4
.L_31:
        /*00b4*/ 	.byte	0x04, 0x11
        /*00b6*/ 	.short	(.L_33 - .L_32)
	.align		4
.L_32:
        /*00b8*/ 	.word	index@(kick_drift_down_simultaneously)
        /*00bc*/ 	.word	0x00000028


	//----- nvinfo : EIATTR_MIN_STACK_SIZE
	.align		4
.L_33:
        /*00c0*/ 	.byte	0x04, 0x12
        /*00c2*/ 	.short	(.L_35 - .L_34)
	.align		4
.L_34:
        /*00c4*/ 	.word	index@(kick_drift_down_simultaneously)
        /*00c8*/ 	.word	0x00000028


	//----- nvinfo : EIATTR_MIN_STACK_SIZE
	.align		4
.L_35:
        /*00cc*/ 	.byte	0x04, 0x12
        /*00ce*/ 	.short	(.L_37 - .L_36)
	.align		4
.L_36:
        /*00d0*/ 	.word	index@(kick_drift_up_simultaneously)
        /*00d4*/ 	.word	0x00000028


	//----- nvinfo : EIATTR_MIN_STACK_SIZE
	.align		4
.L_37:
        /*00d8*/ 	.byte	0x04, 0x12
        /*00da*/ 	.short	(.L_39 - .L_38)
	.align		4
.L_38:
        /*00dc*/ 	.word	index@(drift_down)
        /*00e0*/ 	.word	0x00000000


	//----- nvinfo : EIATTR_MIN_STACK_SIZE
	.align		4
.L_39:
        /*00e4*/ 	.byte	0x04, 0x12
        /*00e6*/ 	.short	(.L_41 - .L_40)
	.align		4
.L_40:
        /*00e8*/ 	.word	index@(drift_up)
        /*00ec*/ 	.word	0x00000000


	//----- nvinfo : EIATTR_MIN_STACK_SIZE
	.align		4
.L_41:
        /*00f0*/ 	.byte	0x04, 0x12
        /*00f2*/ 	.short	(.L_43 - .L_42)
	.align		4
.L_42:
        /*00f4*/ 	.word	index@(kick_down)
        /*00f8*/ 	.word	0x00000028


	//----- nvinfo : EIATTR_MIN_STACK_SIZE
	.align		4
.L_43:
        /*00fc*/ 	.byte	0x04, 0x12
        /*00fe*/ 	.short	(.L_45 - .L_44)
	.align		4
.L_44:
        /*0100*/ 	.word	index@(kick_up)
        /*0104*/ 	.word	0x00000028
.L_45:


//--------------------- .nv.compat                --------------------------
	.section	.nv.compat,"",@"SHT_CUDA_COMPAT_INFO"
	.align	4
        /*0000*/ 	.byte	0x02, 0x09, 0x00, 0x00, 0x02, 0x02, 0x01, 0x00, 0x02, 0x05, 0x05, 0x00, 0x03, 0x07, 0x01, 0x01
        /*0010*/ 	.byte	0x02, 0x03, 0x00, 0x00, 0x02, 0x06, 0x01, 0x00, 0x04, 0x0b, 0x08, 0x00, 0x01, 0x00, 0x00, 0x00
        /*0020*/ 	.byte	0x00, 0x00, 0x00, 0x00


//--------------------- .nv.info.kick_drift_down_simultaneously --------------------------
	.section	.nv.info.kick_drift_down_simultaneously,"",@"SHT_CUDA_INFO"
	.sectionflags	@""
	.align	4


	//----- nvinfo : EIATTR_CUDA_API_VERSION
	.align		4
        /*0000*/ 	.byte	0x04, 0x37
        /*0002*/ 	.short	(.L_47 - .L_46)
.L_46:
        /*0004*/ 	.word	0x00000082


	//----- nvinfo : EIATTR_KPARAM_INFO
	.align		4
.L_47:
        /*0008*/ 	.byte	0x04, 0x17
        /*000a*/ 	.short	(.L_49 - .L_48)
.L_48:
        /*000c*/ 	.word	0x00000000
        /*0010*/ 	.short	0x0009
        /*0012*/ 	.short	0x0048
        /*0014*/ 	.byte	0x00, 0xf0, 0x21, 0x00


	//----- nvinfo : EIATTR_KPARAM_INFO
	.align		4
.L_49:
        /*0018*/ 	.byte	0x04, 0x17
        /*001a*/ 	.short	(.L_51 - .L_50)
.L_50:
        /*001c*/ 	.word	0x00000000
        /*0020*/ 	.short	0x0008
        /*0022*/ 	.short	0x0040
        /*0024*/ 	.byte	0x00, 0xf0, 0x11, 0x00


	//----- nvinfo : EIATTR_KPARAM_INFO
	.align		4
.L_51:
        /*0028*/ 	.byte	0x04, 0x17
        /*002a*/ 	.short	(.L_53 - .L_52)
.L_52:
        /*002c*/ 	.word	0x00000000
        /*0030*/ 	.short	0x0007
        /*0032*/ 	.short	0x0038
        /*0034*/ 	.byte	0x00, 0xf0, 0x21, 0x00


	//----- nvinfo : EIATTR_KPARAM_INFO
	.align		4
.L_53:
        /*0038*/ 	.byte	0x04, 0x17
        /*003a*/ 	.short	(.L_55 - .L_54)
.L_54:
        /*003c*/ 	.word	0x00000000
        /*0040*/ 	.short	0x0006
        /*0042*/ 	.short	0x0030
        /*0044*/ 	.byte	0x00, 0xf0, 0x21, 0x00


	//----- nvinfo : EIATTR_KPARAM_INFO
	.align		4
.L_55:
        /*0048*/ 	.byte	0x04, 0x17
        /*004a*/ 	.short	(.L_57 - .L_56)
.L_56:
        /*004c*/ 	.word	0x00000000
        /*0050*/ 	.short	0x0005
        /*0052*/ 	.short	0x0028
        /*0054*/ 	.byte	0x00, 0xf0, 0x21, 0x00


	//----- nvinfo : EIATTR_KPARAM_INFO
	.align		4
.L_57:
        /*0058*/ 	.byte	0x04, 0x17
        /*005a*/ 	.short	(.L_59 - .L_58)
.L_58:
        /*005c*/ 	.word	0x00000000
        /*0060*/ 	.short	0x0004
        /*0062*/ 	.short	0x0020
        /*0064*/ 	.byte	0x00, 0xf0, 0x21, 0x00


	//----- nvinfo : EIATTR_KPARAM_INFO
	.align		4
.L_59:
        /*0068*/ 	.byte	0x04, 0x17
        /*006a*/ 	.short	(.L_61 - .L_60)
.L_60:
        /*006c*/ 	.word	0x00000000
        /*0070*/ 	.short	0x0003
        /*0072*/ 	.short	0x0018
        /*0074*/ 	.byte	0x00, 0xf0, 0x21, 0x00


	//----- nvinfo : EIATTR_KPARAM_INFO
	.align		4
.L_61:
        /*0078*/ 	.byte	0x04, 0x17
        /*007a*/ 	.short	(.L_63 - .L_62)
.L_62:
        /*007c*/ 	.word	0x00000000
        /*0080*/ 	.short	0x0002
        /*0082*/ 	.short	0x0010
        /*0084*/ 	.byte	0x00, 0xf0, 0x21, 0x00


	//----- nvinfo : EIATTR_KPARAM_INFO
	.align		4
.L_63:
        /*0088*/ 	.byte	0x04, 0x17
        /*008a*/ 	.short	(.L_65 - .L_64)
.L_64:
        /*008c*/ 	.word	0x00000000
        /*0090*/ 	.short	0x0001
        /*0092*/ 	.short	0x0008
        /*0094*/ 	.byte	0x00, 0xf5, 0x21, 0x00


	//----- nvinfo : EIATTR_KPARAM_INFO
	.align		4
.L_65:
        /*0098*/ 	.byte	0x04, 0x17
        /*009a*/ 	.short	(.L_67 - .L_66)
.L_66:
        /*009c*/ 	.word	0x00000000
        /*00a0*/ 	.short	0x0000
        /*00a2*/ 	.short	0x0000
        /*00a4*/ 	.byte	0x00, 0xf5, 0x21, 0x00


	//----- nvinfo : EIATTR_SPARSE_MMA_MASK
	.align		4
.L_67:
        /*00a8*/ 	.byte	0x03, 0x50
        /*00aa*/ 	.short	0x0000


	//----- nvinfo : EIATTR_MAXREG_COUNT
	.align		4
        /*00ac*/ 	.byte	0x03, 0x1b
        /*00ae*/ 	.short	0x00ff


	//----- nvinfo : EIATTR_MERCURY_ISA_VERSION
	.align		4
        /*00b0*/ 	.byte	0x03, 0x5f
        /*00b2*/ 	.short	0x0101


	//----- nvinfo : EIATTR_VRC_CTA_INIT_COUNT
	.align		4
        /*00b4*/ 	.byte	0x02, 0x4a
	.zero		1
	.zero		1


	//----- nvinfo : EIATTR_EXIT_INSTR_OFFSETS
	.align		4
        /*00b8*/ 	.byte	0x04, 0x1c
        /*00ba*/ 	.short	(.L_69 - .L_68)


	//   ....[0]....
.L_68:
        /*00bc*/ 	.word	0x00000080


	//   ....[1]....
        /*00c0*/ 	.word	0x00000980


	//----- nvinfo : EIATTR_CRS_STACK_SIZE
	.align		4
.L_69:
        /*00c4*/ 	.byte	0x04, 0x1e
        /*00c6*/ 	.short	(.L_71 - .L_70)
.L_70:
        /*00c8*/ 	.word	0x00000000


	//----- nvinfo : EIATTR_CBANK_PARAM_SIZE
	.align		4
.L_71:
        /*00cc*/ 	.byte	0x03, 0x19
        /*00ce*/ 	.short	0x0050


	//----- nvinfo : EIATTR_PARAM_CBANK
	.align		4
        /*00d0*/ 	.byte	0x04, 0x0a
        /*00d2*/ 	.short	(.L_73 - .L_72)
	.align		4
.L_72:
        /*00d4*/ 	.word	index@(.nv.constant0.kick_drift_down_simultaneously)
        /*00d8*/ 	.short	0x0380
        /*00da*/ 	.short	0x0050


	//----- nvinfo : EIATTR_SW_WAR
	.align		4
.L_73:
        /*00dc*/ 	.byte	0x04, 0x36
        /*00de*/ 	.short	(.L_75 - .L_74)
.L_74:
        /*00e0*/ 	.word	0x00000008
.L_75:


//--------------------- .nv.info.kick_drift_up_simultaneously --------------------------
	.section	.nv.info.kick_drift_up_simultaneously,"",@"SHT_CUDA_INFO"
	.sectionflags	@""
	.align	4


	//----- nvinfo : EIATTR_CUDA_API_VERSION
	.align		4
        /*0000*/ 	.byte	0x04, 0x37
        /*0002*/ 	.short	(.L_77 - .L_76)
.L_76:
        /*0004*/ 	.word	0x00000082


	//----- nvinfo : EIATTR_KPARAM_INFO
	.align		4
.L_77:
        /*0008*/ 	.byte	0x04, 0x17
        /*000a*/ 	.short	(.L_79 - .L_78)
.L_78:
        /*000c*/ 	.word	0x00000000
        /*0010*/ 	.short	0x0009
        /*0012*/ 	.short	0x0048
        /*0014*/ 	.byte	0x00, 0xf0, 0x21, 0x00


	//----- nvinfo : EIATTR_KPARAM_INFO
	.align		4
.L_79:
        /*0018*/ 	.byte	0x04, 0x17
        /*001a*/ 	.short	(.L_81 - .L_80)
.L_80:
        /*001c*/ 	.word	0x00000000
        /*0020*/ 	.short	0x0008
        /*0022*/ 	.short	0x0040
        /*0024*/ 	.byte	0x00, 0xf0, 0x11, 0x00


	//----- nvinfo : EIATTR_KPARAM_INFO
	.align		4
.L_81:
        /*0028*/ 	.byte	0x04, 0x17
        /*002a*/ 	.short	(.L_83 - .L_82)
.L_82:
        /*002c*/ 	.word	0x00000000
        /*0030*/ 	.short	0x0007
        /*0032*/ 	.short	0x0038
        /*0034*/ 	.byte	0x00, 0xf0, 0x21, 0x00


	//----- nvinfo : EIATTR_KPARAM_INFO
	.align		4
.L_83:
        /*0038*/ 	.byte	0x04, 0x17
        /*003a*/ 	.short	(.L_85 - .L_84)
.L_84:
        /*003c*/ 	.word	0x00000000
        /*0040*/ 	.short	0x0006
        /*0042*/ 	.short	0x0030
        /*0044*/ 	.byte	0x00, 0xf0, 0x21, 0x00


	//----- nvinfo : EIATTR_KPARAM_INFO
	.align		4
.L_85:
        /*0048*/ 	.byte	0x04, 0x17
        /*004a*/ 	.short	(.L_87 - .L_86)
.L_86:
        /*004c*/ 	.word	0x00000000
        /*0050*/ 	.short	0x0005
        /*0052*/ 	.short	0x0028
        /*0054*/ 	.byte	0x00, 0xf0, 0x21, 0x00


	//----- nvinfo : EIATTR_KPARAM_INFO
	.align		4
.L_87:
        /*0058*/ 	.byte	0x04, 0x17
        /*005a*/ 	.short	(.L_89 - .L_88)
.L_88:
        /*005c*/ 	.word	0x00000000
        /*0060*/ 	.short	0x0004
        /*0062*/ 	.short	0x0020
        /*0064*/ 	.byte	0x00, 0xf0, 0x21, 0x00


	//----- nvinfo : EIATTR_KPARAM_INFO
	.align		4
.L_89:
        /*0068*/ 	.byte	0x04, 0x17
        /*006a*/ 	.short	(.L_91 - .L_90)
.L_90:
        /*006c*/ 	.word	0x00000000
        /*0070*/ 	.short	0x0003
        /*0072*/ 	.short	0x0018
        /*0074*/ 	.byte	0x00, 0xf0, 0x21, 0x00


	//----- nvinfo : EIATTR_KPARAM_INFO
	.align		4
.L_91:
        /*0078*/ 	.byte	0x04, 0x17
        /*007a*/ 	.short	(.L_93 - .L_92)
.L_92:
        /*007c*/ 	.word	0x00000000
        /*0080*/ 	.short	0x0002
        /*0082*/ 	.short	0x0010
        /*0084*/ 	.byte	0x00, 0xf0, 0x21, 0x00


	//----- nvinfo : EIATTR_KPARAM_INFO
	.align		4
.L_93:
        /*0088*/ 	.byte	0x04, 0x17
        /*008a*/ 	.short	(.L_95 - .L_94)
.L_94:
        /*008c*/ 	.word	0x00000000
        /*0090*/ 	.short	0x0001
        /*0092*/ 	.short	0x0008
        /*0094*/ 	.byte	0x00, 0xf5, 0x21, 0x00


	//----- nvinfo : EIATTR_KPARAM_INFO
	.align		4
.L_95:
        /*0098*/ 	.byte	0x04, 0x17
        /*009a*/ 	.short	(.L_97 - .L_96)
.L_96:
        /*009c*/ 	.word	0x00000000
        /*00a0*/ 	.short	0x0000
        /*00a2*/ 	.short	0x0000
        /*00a4*/ 	.byte	0x00, 0xf5, 0x21, 0x00


	//----- nvinfo : EIATTR_SPARSE_MMA_MASK
	.align		4
.L_97:
        /*00a8*/ 	.byte	0x03, 0x50
        /*00aa*/ 	.short	0x0000


	//----- nvinfo : EIATTR_MAXREG_COUNT
	.align		4
        /*00ac*/ 	.byte	0x03, 0x1b
        /*00ae*/ 	.short	0x00ff


	//----- nvinfo : EIATTR_MERCURY_ISA_VERSION
	.align		4
        /*00b0*/ 	.byte	0x03, 0x5f
        /*00b2*/ 	.short	0x0101


	//----- nvinfo : EIATTR_VRC_CTA_INIT_COUNT
	.align		4
        /*00b4*/ 	.byte	0x02, 0x4a
	.zero		1
	.zero		1


	//----- nvinfo : EIATTR_EXIT_INSTR_OFFSETS
	.align		4
        /*00b8*/ 	.byte	0x04, 0x1c
        /*00ba*/ 	.short	(.L_99 - .L_98)


	//   ....[0]....
.L_98:
        /*00bc*/ 	.word	0x00000080


	//   ....[1]....
        /*00c0*/ 	.word	0x00000990


	//----- nvinfo : EIATTR_CRS_STACK_SIZE
	.align		4
.L_99:
        /*00c4*/ 	.byte	0x04, 0x1e
        /*00c6*/ 	.short	(.L_101 - .L_100)
.L_100:
        /*00c8*/ 	.word	0x00000000


	//----- nvinfo : EIATTR_CBANK_PARAM_SIZE
	.align		4
.L_101:
        /*00cc*/ 	.byte	0x03, 0x19
        /*00ce*/ 	.short	0x0050


	//----- nvinfo : EIATTR_PARAM_CBANK
	.align		4
        /*00d0*/ 	.byte	0x04, 0x0a
        /*00d2*/ 	.short	(.L_103 - .L_102)
	.align		4
.L_102:
        /*00d4*/ 	.word	index@(.nv.constant0.kick_drift_up_simultaneously)
        /*00d8*/ 	.short	0x0380
        /*00da*/ 	.short	0x0050


	//----- nvinfo : EIATTR_SW_WAR
	.align		4
.L_103:
        /*00dc*/ 	.byte	0x04, 0x36
        /*00de*/ 	.short	(.L_105 - .L_104)
.L_104:
        /*00e0*/ 	.word	0x00000008
.L_105:


//--------------------- .nv.info.drift_down       --------------------------
	.section	.nv.info.drift_down,"",@"SHT_CUDA_INFO"
	.sectionflags	@""
	.align	4


	//----- nvinfo : EIATTR_CUDA_API_VERSION
	.align		4
        /*0000*/ 	.byte	0x04, 0x37
        /*0002*/ 	.short	(.L_107 - .L_106)
.L_106:
        /*0004*/ 	.word	0x00000082


	//----- nvinfo : EIATTR_KPARAM_INFO
	.align		4
.L_107:
        /*0008*/ 	.byte	0x04, 0x17
        /*000a*/ 	.short	(.L_109 - .L_108)
.L_108:
        /*000c*/ 	.word	0x00000000
        /*0010*/ 	.short	0x0003
        /*0012*/ 	.short	0x0018
        /*0014*/ 	.byte	0x00, 0xf0, 0x11, 0x00


	//----- nvinfo : EIATTR_KPARAM_INFO
	.align		4
.L_109:
        /*0018*/ 	.byte	0x04, 0x17
        /*001a*/ 	.short	(.L_111 - .L_110)
.L_110:
        /*001c*/ 	.word	0x00000000
        /*0020*/ 	.short	0x0002
        /*0022*/ 	.short	0x0010
        /*0024*/ 	.byte	0x00, 0xf0, 0x21, 0x00


	//----- nvinfo : EIATTR_KPARAM_INFO
	.align		4
.L_111:
        /*0028*/ 	.byte	0x04, 0x17
        /*002a*/ 	.short	(.L_113 - .L_112)
.L_112:
        /*002c*/ 	.word	0x00000000
        /*0030*/ 	.short	0x0001
        /*0032*/ 	.short	0x0008
        /*0034*/ 	.byte	0x00, 0xf5, 0x21, 0x00


	//----- nvinfo : EIATTR_KPARAM_INFO
	.align		4
.L_113:
        /*0038*/ 	.byte	0x04, 0x17
        /*003a*/ 	.short	(.L_115 - .L_114)
.L_114:
        /*003c*/ 	.word	0x00000000
        /*0040*/ 	.short	0x0000
        /*0042*/ 	.short	0x0000
        /*0044*/ 	.byte	0x00, 0xf5, 0x21, 0x00


	//----- nvinfo : EIATTR_SPARSE_MMA_MASK
	.align		4
.L_115:
        /*0048*/ 	.byte	0x03, 0x50
        /*004a*/ 	.short	0x0000


	//----- nvinfo : EIATTR_MAXREG_COUNT
	.align		4
        /*004c*/ 	.byte	0x03, 0x1b
        /*004e*/ 	.short	0x00ff


	//----- nvinfo : EIATTR_MERCURY_ISA_VERSION
	.align		4
        /*0050*/ 	.byte	0x03, 0x5f
        /*0052*/ 	.short	0x0101


	//----- nvinfo : EIATTR_VRC_CTA_INIT_COUNT
	.align		4
        /*0054*/ 	.byte	0x02, 0x4a
	.zero		1
	.zero		1


	//----- nvinfo : EIATTR_EXIT_INSTR_OFFSETS
	.align		4
        /*0058*/ 	.byte	0x04, 0x1c
        /*005a*/ 	.short	(.L_117 - .L_116)


	//   ....[0]....
.L_116:
        /*005c*/ 	.word	0x00000070


	//   ....[1]....
        /*0060*/ 	.word	0x00000170


	//----- nvinfo : EIATTR_CRS_STACK_SIZE
	.align		4
.L_117:
        /*0064*/ 	.byte	0x04, 0x1e
        /*0066*/ 	.short	(.L_119 - .L_118)
.L_118:
        /*0068*/ 	.word	0x00000000


	//----- nvinfo : EIATTR_CBANK_PARAM_SIZE
	.align		4
.L_119:
        /*006c*/ 	.byte	0x03, 0x19
        /*006e*/ 	.short	0x001c


	//----- nvinfo : EIATTR_PARAM_CBANK
	.align		4
        /*0070*/ 	.byte	0x04, 0x0a
        /*0072*/ 	.short	(.L_121 - .L_120)
	.align		4
.L_120:
        /*0074*/ 	.word	index@(.nv.constant0.drift_down)
        /*0078*/ 	.short	0x0380
        /*007a*/ 	.short	0x001c


	//----- nvinfo : EIATTR_SW_WAR
	.align		4
.L_121:
        /*007c*/ 	.byte	0x04, 0x36
        /*007e*/ 	.short	(.L_123 - .L_122)
.L_122:
        /*0080*/ 	.word	0x00000008
.L_123:


//--------------------- .nv.info.drift_up         --------------------------
	.section	.nv.info.drift_up,"",@"SHT_CUDA_INFO"
	.sectionflags	@""
	.align	4


	//----- nvinfo : EIATTR_CUDA_API_VERSION
	.align		4
        /*0000*/ 	.byte	0x04, 0x37
        /*0002*/ 	.short	(.L_125 - .L_124)
.L_124:
        /*0004*/ 	.word	0x00000082


	//----- nvinfo : EIATTR_KPARAM_INFO
	.align		4
.L_125:
        /*0008*/ 	.byte	0x04, 0x17
        /*000a*/ 	.short	(.L_127 - .L_126)
.L_126:
        /*000c*/ 	.word	0x00000000
        /*0010*/ 	.short	0x0003
        /*0012*/ 	.short	0x0018
        /*0014*/ 	.byte	0x00, 0xf0, 0x11, 0x00


	//----- nvinfo : EIATTR_KPARAM_INFO
	.align		4
.L_127:
        /*0018*/ 	.byte	0x04, 0x17
        /*001a*/ 	.short	(.L_129 - .L_128)
.L_128:
        /*001c*/ 	.word	0x00000000
        /*0020*/ 	.short	0x0002
        /*0022*/ 	.short	0x0010
        /*0024*/ 	.byte	0x00, 0xf0, 0x21, 0x00


	//----- nvinfo : EIATTR_KPARAM_INFO
	.align		4
.L_129:
        /*0028*/ 	.byte	0x04, 0x17
        /*002a*/ 	.short	(.L_131 - .L_130)
.L_130:
        /*002c*/ 	.word	0x00000000
        /*0030*/ 	.short	0x0001
        /*0032*/ 	.short	0x0008
        /*0034*/ 	.byte	0x00, 0xf5, 0x21, 0x00


	//----- nvinfo : EIATTR_KPARAM_INFO
	.align		4
.L_131:
        /*0038*/ 	.byte	0x04, 0x17
        /*003a*/ 	.short	(.L_133 - .L_132)
.L_132:
        /*003c*/ 	.word	0x00000000
        /*0040*/ 	.short	0x0000
        /*0042*/ 	.short	0x0000
        /*0044*/ 	.byte	0x00, 0xf5, 0x21, 0x00


	//----- nvinfo : EIATTR_SPARSE_MMA_MASK
	.align		4
.L_133:
        /*0048*/ 	.byte	0x03, 0x50
        /*004a*/ 	.short	0x0000


	//----- nvinfo : EIATTR_MAXREG_COUNT
	.align		4
        /*004c*/ 	.byte	0x03, 0x1b
        /*004e*/ 	.short	0x00ff


	//----- nvinfo : EIATTR_MERCURY_ISA_VERSION
	.align		4
        /*0050*/ 	.byte	0x03, 0x5f
        /*0052*/ 	.short	0x0101


	//----- nvinfo : EIATTR_VRC_CTA_INIT_COUNT
	.align		4
        /*0054*/ 	.byte	0x02, 0x4a
	.zero		1
	.zero		1


	//----- nvinfo : EIATTR_EXIT_INSTR_OFFSETS
	.align		4
        /*0058*/ 	.byte	0x04, 0x1c
        /*005a*/ 	.short	(.L_135 - .L_134)


	//   ....[0]....
.L_134:
        /*005c*/ 	.word	0x00000070


	//   ....[1]....
        /*0060*/ 	.word	0x00000170


	//----- nvinfo : EIATTR_CRS_STACK_SIZE
	.align		4
.L_135:
        /*0064*/ 	.byte	0x04, 0x1e
        /*0066*/ 	.short	(.L_137 - .L_136)
.L_136:
        /*0068*/ 	.word	0x00000000


	//----- nvinfo : EIATTR_CBANK_PARAM_SIZE
	.align		4
.L_137:
        /*006c*/ 	.byte	0x03, 0x19
        /*006e*/ 	.short	0x001c


	//----- nvinfo : EIATTR_PARAM_CBANK
	.align		4
        /*0070*/ 	.byte	0x04, 0x0a
        /*0072*/ 	.short	(.L_139 - .L_138)
	.align		4
.L_138:
        /*0074*/ 	.word	index@(.nv.constant0.drift_up)
        /*0078*/ 	.short	0x0380
        /*007a*/ 	.short	0x001c


	//----- nvinfo : EIATTR_SW_WAR
	.align		4
.L_139:
        /*007c*/ 	.byte	0x04, 0x36
        /*007e*/ 	.short	(.L_141 - .L_140)
.L_140:
        /*0080*/ 	.word	0x00000008
.L_141:


//--------------------- .nv.info.kick_down        --------------------------
	.section	.nv.info.kick_down,"",@"SHT_CUDA_INFO"
	.sectionflags	@""
	.align	4


	//----- nvinfo : EIATTR_CUDA_API_VERSION
	.align		4
        /*0000*/ 	.byte	0x04, 0x37
        /*0002*/ 	.short	(.L_143 - .L_142)
.L_142:
        /*0004*/ 	.word	0x00000082


	//----- nvinfo : EIATTR_KPARAM_INFO
	.align		4
.L_143:
        /*0008*/ 	.byte	0x04, 0x17
        /*000a*/ 	.short	(.L_145 - .L_144)
.L_144:
        /*000c*/ 	.word	0x00000000
        /*0010*/ 	.short	0x0008
        /*0012*/ 	.short	0x0040
        /*0014*/ 	.byte	0x00, 0xf0, 0x21, 0x00


	//----- nvinfo : EIATTR_KPARAM_INFO
	.align		4
.L_145:
        /*0018*/ 	.byte	0x04, 0x17
        /*001a*/ 	.short	(.L_147 - .L_146)
.L_146:
        /*001c*/ 	.word	0x00000000
        /*0020*/ 	.short	0x0007
        /*0022*/ 	.short	0x0038
        /*0024*/ 	.byte	0x00, 0xf0, 0x11, 0x00


	//----- nvinfo : EIATTR_KPARAM_INFO
	.align		4
.L_147:
        /*0028*/ 	.byte	0x04, 0x17
        /*002a*/ 	.short	(.L_149 - .L_148)
.L_148:
        /*002c*/ 	.word	0x00000000
        /*0030*/ 	.short	0x0006
        /*0032*/ 	.short	0x0030
        /*0034*/ 	.byte	0x00, 0xf0, 0x21, 0x00


	//----- nvinfo : EIATTR_KPARAM_INFO
	.align		4
.L_149:
        /*0038*/ 	.byte	0x04, 0x17
        /*003a*/ 	.short	(.L_151 - .L_150)
.L_150:
        /*003c*/ 	.word	0x00000000
        /*0040*/ 	.short	0x0005
        /*0042*/ 	.short	0x0028
        /*0044*/ 	.byte	0x00, 0xf0, 0x21, 0x00


	//----- nvinfo : EIATTR_KPARAM_INFO
	.align		4
.L_151:
        /*0048*/ 	.byte	0x04, 0x17
        /*004a*/ 	.short	(.L_153 - .L_152)
.L_152:
        /*004c*/ 	.word	0x00000000
        /*0050*/ 	.short	0x0004
        /*0052*/ 	.short	0x0020
        /*0054*/ 	.byte	0x00, 0xf0, 0x21, 0x00


	//----- nvinfo : EIATTR_KPARAM_INFO
	.align		4
.L_153:
        /*0058*/ 	.byte	0x04, 0x17
        /*005a*/ 	.short	(.L_155 - .L_154)
.L_154:
        /*005c*/ 	.word	0x00000000
        /*0060*/ 	.short	0x0003
        /*0062*/ 	.short	0x0018
        /*0064*/ 	.byte	0x00, 0xf0, 0x21, 0x00


	//----- nvinfo : EIATTR_KPARAM_INFO
	.align		4
.L_155:
        /*0068*/ 	.byte	0x04, 0x17
        /*006a*/ 	.short	(.L_157 - .L_156)
.L_156:
        /*006c*/ 	.word	0x00000000
        /*0070*/ 	.short	0x0002
        /*0072*/ 	.short	0x0010
        /*0074*/ 	.byte	0x00, 0xf0, 0x21, 0x00


	//----- nvinfo : EIATTR_KPARAM_INFO
	.align		4
.L_157:
        /*0078*/ 	.byte	0x04, 0x17
        /*007a*/ 	.short	(.L_159 - .L_158)
.L_158:
        /*007c*/ 	.word	0x00000000
        /*0080*/ 	.short	0x0001
        /*0082*/ 	.short	0x0008
        /*0084*/ 	.byte	0x00, 0xf5, 0x21, 0x00


	//----- nvinfo : EIATTR_KPARAM_INFO
	.align		4
.L_159:
        /*0088*/ 	.byte	0x04, 0x17
        /*008a*/ 	.short	(.L_161 - .L_160)
.L_160:
        /*008c*/ 	.word	0x00000000
        /*0090*/ 	.short	0x0000
        /*0092*/ 	.short	0x0000
        /*0094*/ 	.byte	0x00, 0xf5, 0x21, 0x00


	//----- nvinfo : EIATTR_SPARSE_MMA_MASK
	.align		4
.L_161:
        /*0098*/ 	.byte	0x03, 0x50
        /*009a*/ 	.short	0x0000


	//----- nvinfo : EIATTR_MAXREG_COUNT
	.align		4
        /*009c*/ 	.byte	0x03, 0x1b
        /*009e*/ 	.short	0x00ff


	//----- nvinfo : EIATTR_MERCURY_ISA_VERSION
	.align		4
        /*00a0*/ 	.byte	0x03, 0x5f
        /*00a2*/ 	.short	0x0101


	//----- nvinfo : EIATTR_VRC_CTA_INIT_COUNT
	.align		4
        /*00a4*/ 	.byte	0x02, 0x4a
	.zero		1
	.zero		1


	//----- nvinfo : EIATTR_EXIT_INSTR_OFFSETS
	.align		4
        /*00a8*/ 	.byte	0x04, 0x1c
        /*00aa*/ 	.short	(.L_163 - .L_162)


	//   ....[0]....
.L_162:
        /*00ac*/ 	.word	0x00000080


	//   ....[1]....
        /*00b0*/ 	.word	0x00000950


	//----- nvinfo : EIATTR_CRS_STACK_SIZE
	.align		4
.L_163:
        /*00b4*/ 	.byte	0x04, 0x1e
        /*00b6*/ 	.short	(.L_165 - .L_164)
.L_164:
        /*00b8*/ 	.word	0x00000000


	//----- nvinfo : EIATTR_CBANK_PARAM_SIZE
	.align		4
.L_165:
        /*00bc*/ 	.byte	0x03, 0x19
        /*00be*/ 	.short	0x0048


	//----- nvinfo : EIATTR_PARAM_CBANK
	.align		4
        /*00c0*/ 	.byte	0x04, 0x0a
        /*00c2*/ 	.short	(.L_167 - .L_166)
	.align		4
.L_166:
        /*00c4*/ 	.word	index@(.nv.constant0.kick_down)
        /*00c8*/ 	.short	0x0380
        /*00ca*/ 	.short	0x0048


	//----- nvinfo : EIATTR_SW_WAR
	.align		4
.L_167:
        /*00cc*/ 	.byte	0x04, 0x36
        /*00ce*/ 	.short	(.L_169 - .L_168)
.L_168:
        /*00d0*/ 	.word	0x00000008
.L_169:


//--------------------- .nv.info.kick_up          --------------------------
	.section	.nv.info.kick_up,"",@"SHT_CUDA_INFO"
	.sectionflags	@""
	.align	4


	//----- nvinfo : EIATTR_CUDA_API_VERSION
	.align		4
        /*0000*/ 	.byte	0x04, 0x37
        /*0002*/ 	.short	(.L_171 - .L_170)
.L_170:
        /*0004*/ 	.word	0x00000082


	//----- nvinfo : EIATTR_KPARAM_INFO
	.align		4
.L_171:
        /*0008*/ 	.byte	0x04, 0x17
        /*000a*/ 	.short	(.L_173 - .L_172)
.L_172:
        /*000c*/ 	.word	0x00000000
        /*0010*/ 	.short	0x0008
        /*0012*/ 	.short	0x0040
        /*0014*/ 	.byte	0x00, 0xf0, 0x21, 0x00


	//----- nvinfo : EIATTR_KPARAM_INFO
	.align		4
.L_173:
        /*0018*/ 	.byte	0x04, 0x17
        /*001a*/ 	.short	(.L_175 - .L_174)
.L_174:
        /*001c*/ 	.word	0x00000000
        /*0020*/ 	.short	0x0007
        /*0022*/ 	.short	0x0038
        /*0024*/ 	.byte	0x00, 0xf0, 0x11, 0x00


	//----- nvinfo : EIATTR_KPARAM_INFO
	.align		4
.L_175:
        /*0028*/ 	.byte	0x04, 0x17
        /*002a*/ 	.short	(.L_177 - .L_176)
.L_176:
        /*002c*/ 	.word	0x00000000
        /*0030*/ 	.short	0x0006
        /*0032*/ 	.short	0x0030
        /*0034*/ 	.byte	0x00, 0xf0, 0x21, 0x00


	//----- nvinfo : EIATTR_KPARAM_INFO
	.align		4
.L_177:
        /*0038*/ 	.byte	0x04, 0x17
        /*003a*/ 	.short	(.L_179 - .L_178)
.L_178:
        /*003c*/ 	.word	0x00000000
        /*0040*/ 	.short	0x0005
        /*0042*/ 	.short	0x0028
        /*0044*/ 	.byte	0x00, 0xf0, 0x21, 0x00


	//----- nvinfo : EIATTR_KPARAM_INFO
	.align		4
.L_179:
        /*0048*/ 	.byte	0x04, 0x17
        /*004a*/ 	.short	(.L_181 - .L_180)
.L_180:
        /*004c*/ 	.word	0x00000000
        /*0050*/ 	.short	0x0004
        /*0052*/ 	.short	0x0020
        /*0054*/ 	.byte	0x00, 0xf0, 0x21, 0x00


	//----- nvinfo : EIATTR_KPARAM_INFO
	.align		4
.L_181:
        /*0058*/ 	.byte	0x04, 0x17
        /*005a*/ 	.short	(.L_183 - .L_182)
.L_182:
        /*005c*/ 	.word	0x00000000
        /*0060*/ 	.short	0x0003
        /*0062*/ 	.short	0x0018
        /*0064*/ 	.byte	0x00, 0xf0, 0x21, 0x00


	//----- nvinfo : EIATTR_KPARAM_INFO
	.align		4
.L_183:
        /*0068*/ 	.byte	0x04, 0x17
        /*006a*/ 	.short	(.L_185 - .L_184)
.L_184:
        /*006c*/ 	.word	0x00000000
        /*0070*/ 	.short	0x0002
        /*0072*/ 	.short	0x0010
        /*0074*/ 	.byte	0x00, 0xf0, 0x21, 0x00


	//----- nvinfo : EIATTR_KPARAM_INFO
	.align		4
.L_185:
        /*0078*/ 	.byte	0x04, 0x17
        /*007a*/ 	.short	(.L_187 - .L_186)
.L_186:
        /*007c*/ 	.word	0x00000000
        /*0080*/ 	.short	0x0001
        /*0082*/ 	.short	0x0008
        /*0084*/ 	.byte	0x00, 0xf5, 0x21, 0x00


	//----- nvinfo : EIATTR_KPARAM_INFO
	.align		4
.L_187:
        /*0088*/ 	.byte	0x04, 0x17
        /*008a*/ 	.short	(.L_189 - .L_188)
.L_188:
        /*008c*/ 	.word	0x00000000
        /*0090*/ 	.short	0x0000
        /*0092*/ 	.short	0x0000
        /*0094*/ 	.byte	0x00, 0xf5, 0x21, 0x00


	//----- nvinfo : EIATTR_SPARSE_MMA_MASK
	.align		4
.L_189:
        /*0098*/ 	.byte	0x03, 0x50
        /*009a*/ 	.short	0x0000


	//----- nvinfo : EIATTR_MAXREG_COUNT
	.align		4
        /*009c*/ 	.byte	0x03, 0x1b
        /*009e*/ 	.short	0x00ff


	//----- nvinfo : EIATTR_MERCURY_ISA_VERSION
	.align		4
        /*00a0*/ 	.byte	0x03, 0x5f
        /*00a2*/ 	.short	0x0101


	//----- nvinfo : EIATTR_VRC_CTA_INIT_COUNT
	.align		4
        /*00a4*/ 	.byte	0x02, 0x4a
	.zero		1
	.zero		1


	//----- nvinfo : EIATTR_EXIT_INSTR_OFFSETS
	.align		4
        /*00a8*/ 	.byte	0x04, 0x1c
        /*00aa*/ 	.short	(.L_191 - .L_190)


	//   ....[0]....
.L_190:
        /*00ac*/ 	.word	0x00000080


	//   ....[1]....
        /*00b0*/ 	.word	0x00000950


	//----- nvinfo : EIATTR_CRS_STACK_SIZE
	.align		4
.L_191:
        /*00b4*/ 	.byte	0x04, 0x1e
        /*00b6*/ 	.short	(.L_193 - .L_192)
.L_192:
        /*00b8*/ 	.word	0x00000000


	//----- nvinfo : EIATTR_CBANK_PARAM_SIZE
	.align		4
.L_193:
        /*00bc*/ 	.byte	0x03, 0x19
        /*00be*/ 	.short	0x0048


	//----- nvinfo : EIATTR_PARAM_CBANK
	.align		4
        /*00c0*/ 	.byte	0x04, 0x0a
        /*00c2*/ 	.short	(.L_195 - .L_194)
	.align		4
.L_194:
        /*00c4*/ 	.word	index@(.nv.constant0.kick_up)
        /*00c8*/ 	.short	0x0380
        /*00ca*/ 	.short	0x0048


	//----- nvinfo : EIATTR_SW_WAR
	.align		4
.L_195:
        /*00cc*/ 	.byte	0x04, 0x36
        /*00ce*/ 	.short	(.L_197 - .L_196)
.L_196:
        /*00d0*/ 	.word	0x00000008
.L_197:


//--------------------- .nv.callgraph             --------------------------
	.section	.nv.callgraph,"",@"SHT_CUDA_CALLGRAPH"
	.align	4
	.sectionentsize	8
	.align		4
        /*0000*/ 	.word	0x00000000
	.align		4
        /*0004*/ 	.word	0xffffffff
	.align		4
        /*0008*/ 	.word	0x00000000
	.align		4
        /*000c*/ 	.word	0xfffffffe
	.align		4
        /*0010*/ 	.word	0x00000000
	.align		4
        /*0014*/ 	.word	0xfffffffd
	.align		4
        /*0018*/ 	.word	0x00000000
	.align		4
        /*001c*/ 	.word	0xfffffffc


//--------------------- .nv.constant4             --------------------------
	.section	.nv.constant4,"a",@progbits
	.align	8
	.align		8
.nv.constant4:
        /*0000*/ 	.dword	__cudart_i2opi_d
	.align		8
        /*0008*/ 	.dword	__cudart_sin_cos_coeffs


//--------------------- .text.kick_drift_down_simultaneously --------------------------
	.section	.text.kick_drift_down_simultaneously,"ax",@progbits
	.align	128
        .global         kick_drift_down_simultaneously
        .type           kick_drift_down_simultaneously,@function
        .size           kick_drift_down_simultaneously,(.L_x_60 - kick_drift_down_simultaneously)
        .other          kick_drift_down_simultaneously,@"STO_CUDA_ENTRY STV_DEFAULT"
kick_drift_down_simultaneously:
.text.kick_drift_down_simultaneously:
[----:B------:R-:W0:Y:S01]  /*0000*/  LDC R1, c[0x0][0x37c] ;  /* 0x0000df00ff017b82 */ /* 0x000e220000000800 */
[----:B------:R-:W1:Y:S01]  /*0010*/  S2R R0, SR_TID.X ;  /* 0x0000000000007919 */ /* 0x000e620000002100 */
[----:B------:R-:W1:Y:S01]  /*0020*/  LDCU UR4, c[0x0][0x360] ;  /* 0x00006c00ff0477ac */ /* 0x000e620008000800 */
[----:B0-----:R-:W-:Y:S01]  /*0030*/  VIADD R1, R1, 0xffffffd8 ;  /* 0xffffffd801017836 */ /* 0x001fe20000000000 */
[----:B------:R-:W1:Y:S01]  /*0040*/  S2R R3, SR_CTAID.X ;  /* 0x0000000000037919 */ /* 0x000e620000002500 */
[----:B------:R-:W0:Y:S01]  /*0050*/  LDCU UR5, c[0x0][0x3c0] ;  /* 0x00007800ff0577ac */ /* 0x000e220008000800 */
[----:B-1----:R-:W-:-:S05]  /*0060*/  IMAD R0, R3, UR4, R0 ;  /* 0x0000000403007c24 */ /* 0x002fca000f8e0200 */
[----:B0-----:R-:W-:-:S13]  /*0070*/  ISETP.GE.AND P0, PT, R0, UR5, PT ;  /* 0x0000000500007c0c */ /* 0x001fda000bf06270 */
[----:B------:R-:W-:Y:S05]  /*0080*/  @P0 EXIT ;  /* 0x000000000000094d */ /* 0x000fea0003800000 */
[----:B------:R-:W0:Y:S01]  /*0090*/  LDC.64 R6, c[0x0][0x380] ;  /* 0x0000e000ff067b82 */ /* 0x000e220000000a00 */
[----:B------:R-:W1:Y:S01]  /*00a0*/  LDCU UR5, c[0x0][0x370] ;  /* 0x00006e00ff0577ac */ /* 0x000e620008000800 */
[----:B------:R-:W-:Y:S01]  /*00b0*/  BSSY.RECONVERGENT B0, `(.L_x_0) ;  /* 0x000008c000007945 */ /* 0x000fe20003800200 */
[----:B------:R-:W2:Y:S05]  /*00c0*/  LDCU.64 UR6, c[0x0][0x358] ;  /* 0x00006b00ff0677ac */ /* 0x000eaa0008000a00 */
[----:B------:R-:W3:Y:S01]  /*00d0*/  LDC.64 R2, c[0x0][0x388] ;  /* 0x0000e200ff027b82 */ /* 0x000ee20000000a00 */
[----:B------:R-:W4:Y:S01]  /*00e0*/  LDCU UR26, c[0x0][0x3c0] ;  /* 0x00007800ff1a77ac */ /* 0x000f220008000800 */
[----:B------:R-:W0:Y:S01]  /*00f0*/  LDCU.64 UR16, c[0x0][0x3a8] ;  /* 0x00007500ff1077ac */ /* 0x000e220008000a00 */
[----:B------:R-:W0:Y:S01]  /*0100*/  LDCU.64 UR22, c[0x0][0x3a0] ;  /* 0x00007400ff1677ac */ /* 0x000e220008000a00 */
[----:B------:R-:W0:Y:S01]  /*0110*/  LDCU.64 UR24, c[0x0][0x3c8] ;  /* 0x00007900ff1877ac */ /* 0x000e220008000a00 */
[----:B------:R-:W0:Y:S01]  /*0120*/  LDCU.64 UR20, c[0x4][0x8] ;  /* 0x01000100ff1477ac */ /* 0x000e220008000a00 */
[----:B------:R-:W0:Y:S01]  /*0130*/  LDCU.128 UR8, c[0x0][0x3b0] ;  /* 0x00007600ff0877ac */ /* 0x000e220008000c00 */
[----:B------:R-:W0:Y:S01]  /*0140*/  LDCU.128 UR12, c[0x0][0x390] ;  /* 0x00007200ff0c77ac */ /* 0x000e220008000c00 */
[----:B-1----:R-:W-:-:S12]  /*0150*/  UIMAD UR4, UR4, UR5, URZ ;  /* 0x00000005040472a4 */ /* 0x002fd8000f8e02ff */
.L_x_5:
[----:B01----:R-:W-:-:S05]  /*0160*/  IMAD.WIDE R4, R0, 0x8, R6 ;  /* 0x0000000800047825 */ /* 0x003fca00078e0206 */
[----:B--2---:R-:W2:Y:S01]  /*0170*/  LDG.E.64 R20, desc[UR6][R4.64] ;  /* 0x0000000604147981 */ /* 0x004ea2000c1e1b00 */
[----:B------:R-:W-:Y:S01]  /*0180*/  BSSY.RECONVERGENT B1, `(.L_x_1) ;  /* 0x000001c000017945 */ /* 0x000fe20003800200 */
[----:B--2---:R-:W-:-:S08]  /*0190*/  DADD R20, R20, UR16 ;  /* 0x0000001014147e29 */ /* 0x004fd00008000000 */
[----:B------:R-:W-:-:S14]  /*01a0*/  DSETP.NEU.AND P0, PT, |R20|, +INF , PT ;  /* 0x7ff000001400742a */ /* 0x000fdc0003f0d200 */
[----:B------:R-:W-:Y:S01]  /*01b0*/  @!P0 DMUL R22, RZ, R20 ;  /* 0x00000014ff168228 */ /* 0x000fe20000000000 */
[----:B------:R-:W-:Y:S01]  /*01c0*/  @!P0 IMAD.MOV.U32 R28, RZ, RZ, RZ ;  /* 0x000000ffff1c8224 */ /* 0x000fe200078e00ff */
[----:B------:R-:W-:Y:S09]  /*01d0*/  @!P0 BRA `(.L_x_2) ;  /* 0x0000000000588947 */ /* 0x000ff20003800000 */
[----:B------:R-:W-:Y:S01]  /*01e0*/  UMOV UR18, 0x6dc9c883 ;  /* 0x6dc9c88300127882 */ /* 0x000fe20000000000 */
[----:B------:R-:W-:Y:S01]  /*01f0*/  UMOV UR19, 0x3fe45f30 ;  /* 0x3fe45f3000137882 */ /* 0x000fe20000000000 */
[C---:B------:R-:W-:Y:S02]  /*0200*/  DSETP.GE.AND P0, PT, |R20|.reuse, 2.14748364800000000000e+09, PT ;  /* 0x41e000001400742a */ /* 0x040fe40003f06200 */
[----:B------:R-:W-:Y:S01]  /*0210*/  DMUL R28, R20, UR18 ;  /* 0x00000012141c7c28 */ /* 0x000fe20008000000 */
[----:B------:R-:W-:Y:S01]  /*0220*/  UMOV UR18, 0x54442d18 ;  /* 0x54442d1800127882 */ /* 0x000fe20000000000 */
[----:B------:R-:W-:-:S08]  /*0230*/  UMOV UR19, 0x3ff921fb ;  /* 0x3ff921fb00137882 */ /* 0x000fd00000000000 */
[----:B------:R-:W0:Y:S08]  /*0240*/  F2I.F64 R28, R28 ;  /* 0x0000001c001c7311 */ /* 0x000e300000301100 */
[----:B0-----:R-:W0:Y:S02]  /*0250*/  I2F.F64 R22, R28 ;  /* 0x0000001c00167312 */ /* 0x001e240000201c00 */
[----:B0-----:R-:W-:Y:S01]  /*0260*/  DFMA R8, R22, -UR18, R20 ;  /* 0x8000001216087c2b */ /* 0x001fe20008000014 */
[----:B------:R-:W-:Y:S01]  /*0270*/  UMOV UR18, 0x33145c00 ;  /* 0x33145c0000127882 */ /* 0x000fe20000000000 */
[----:B------:R-:W-:-:S06]  /*0280*/  UMOV UR19, 0x3c91a626 ;  /* 0x3c91a62600137882 */ /* 0x000fcc0000000000 */
[----:B------:R-:W-:Y:S01]  /*0290*/  DFMA R8, R22, -UR18, R8 ;  /* 0x8000001216087c2b */ /* 0x000fe20008000008 */
[----:B------:R-:W-:Y:S01]  /*02a0*/  UMOV UR18, 0x252049c0 ;  /* 0x252049c000127882 */ /* 0x000fe20000000000 */
[----:B------:R-:W-:-:S06]  /*02b0*/  UMOV UR19, 0x397b839a ;  /* 0x397b839a00137882 */ /* 0x000fcc0000000000 */
[----:B------:R-:W-:Y:S01]  /*02c0*/  DFMA R22, R22, -UR18, R8 ;  /* 0x8000001216167c2b */ /* 0x000fe20008000008 */
[----:B------:R-:W-:Y:S10]  /*02d0*/  @!P0 BRA `(.L_x_2) ;  /* 0x0000000000188947 */ /* 0x000ff40003800000 */
[----:B------:R-:W-:Y:S01]  /*02e0*/  IMAD.MOV.U32 R10, RZ, RZ, R20 ;  /* 0x000000ffff0a7224 */ /* 0x000fe200078e0014 */
[----:B------:R-:W-:Y:S01]  /*02f0*/  MOV R22, 0x320 ;  /* 0x0000032000167802 */ /* 0x000fe20000000f00 */
[----:B------:R-:W-:-:S07]  /*0300*/  IMAD.MOV.U32 R19, RZ, RZ, R21 ;  /* 0x000000ffff137224 */ /* 0x000fce00078e0015 */
[----:B---34-:R-:W-:Y:S05]  /*0310*/  CALL.REL.NOINC `($kick_drift_down_simultaneously$__internal_trig_reduction_slowpathd) ;  /* 0x00000004009c7944 */ /* 0x018fea0003c00000 */
[----:B------:R-:W-:Y:S02]  /*0320*/  IMAD.MOV.U32 R22, RZ, RZ, R10 ;  /* 0x000000ffff167224 */ /* 0x000fe400078e000a */
[----:B------:R-:W-:-:S07]  /*0330*/  IMAD.MOV.U32 R23, RZ, RZ, R11 ;  /* 0x000000ffff177224 */ /* 0x000fce00078e000b */
.L_x_2:
[----:B----4-:R-:W-:Y:S05]  /*0340*/  BSYNC.RECONVERGENT B1 ;  /* 0x0000000000017941 */ /* 0x010fea0003800200 */
.L_x_1:
[----:B------:R-:W-:-:S05]  /*0350*/  IMAD.SHL.U32 R8, R28, 0x40, RZ ;  /* 0x000000401c087824 */ /* 0x000fca00078e00ff */
[----:B------:R-:W-:-:S04]  /*0360*/  LOP3.LUT R8, R8, 0x40, RZ, 0xc0, !PT ;  /* 0x0000004008087812 */ /* 0x000fc800078ec0ff */
[----:B------:R-:W-:-:S05]  /*0370*/  IADD3 R16, P0, PT, R8, UR20, RZ ;  /* 0x0000001408107c10 */ /* 0x000fca000ff1e0ff */
[----:B------:R-:W-:-:S05]  /*0380*/  IMAD.X R17, RZ, RZ, UR21, P0 ;  /* 0x00000015ff117e24 */ /* 0x000fca00080e06ff */
[----:B------:R-:W2:Y:S04]  /*0390*/  LDG.E.128.CONSTANT R8, desc[UR6][R16.64] ;  /* 0x0000000610087981 */ /* 0x000ea8000c1e9d00 */
[----:B------:R-:W4:Y:S04]  /*03a0*/  LDG.E.128.CONSTANT R12, desc[UR6][R16.64+0x10] ;  /* 0x00001006100c7981 */ /* 0x000f28000c1e9d00 */
[----:B------:R-:W5:Y:S01]  /*03b0*/  LDG.E.128.CONSTANT R16, desc[UR6][R16.64+0x20] ;  /* 0x0000200610107981 */ /* 0x000f62000c1e9d00 */
[----:B------:R-:W-:Y:S01]  /*03c0*/  LOP3.LUT R24, R28, 0x1, RZ, 0xc0, !PT ;  /* 0x000000011c187812 */ /* 0x000fe200078ec0ff */
[----:B------:R-:W-:Y:S01]  /*03d0*/  IMAD.MOV.U32 R25, RZ, RZ, 0x3da8ff83 ;  /* 0x3da8ff83ff197424 */ /* 0x000fe200078e00ff */
[----:B------:R-:W-:Y:S01]  /*03e0*/  DMUL R26, R22, R22 ;  /* 0x00000016161a7228 */ /* 0x000fe20000000000 */
[----:B------:R-:W-:Y:S01]  /*03f0*/  BSSY.RECONVERGENT B1, `(.L_x_3) ;  /* 0x000002e000017945 */ /* 0x000fe20003800200 */
[----:B------:R-:W-:Y:S01]  /*0400*/  ISETP.NE.U32.AND P0, PT, R24, 0x1, PT ;  /* 0x000000011800780c */ /* 0x000fe20003f05070 */
[----:B------:R-:W-:-:S03]  /*0410*/  IMAD.MOV.U32 R24, RZ, RZ, 0x20fd8164 ;  /* 0x20fd8164ff187424 */ /* 0x000fc600078e00ff */
[----:B------:R-:W-:Y:S02]  /*0420*/  FSEL R25, -R25, 0.11223486810922622681, !P0 ;  /* 0x3de5db6519197808 */ /* 0x000fe40004000100 */
[----:B------:R-:W-:-:S06]  /*0430*/  FSEL R24, R24, -8.06006814911005101289e+34, !P0 ;  /* 0xf9785eba18187808 */ /* 0x000fcc0004000000 */
[----:B--2---:R-:W-:-:S08]  /*0440*/  DFMA R8, R26, R24, R8 ;  /* 0x000000181a08722b */ /* 0x004fd00000000008 */
[----:B------:R-:W-:-:S08]  /*0450*/  DFMA R8, R26, R8, R10 ;  /* 0x000000081a08722b */ /* 0x000fd0000000000a */
[----:B----4-:R-:W-:-:S08]  /*0460*/  DFMA R8, R26, R8, R12 ;  /* 0x000000081a08722b */ /* 0x010fd0000000000c */
[----:B------:R-:W-:-:S08]  /*0470*/  DFMA R8, R26, R8, R14 ;  /* 0x000000081a08722b */ /* 0x000fd0000000000e */
[----:B-----5:R-:W-:-:S08]  /*0480*/  DFMA R8, R26, R8, R16 ;  /* 0x000000081a08722b */ /* 0x020fd00000000010 */
[----:B------:R-:W-:Y:S02]  /*0490*/  DFMA R8, R26, R8, R18 ;  /* 0x000000081a08722b */ /* 0x000fe40000000012 */
[----:B------:R-:W-:-:S06]  /*04a0*/  DADD R18, R20, -UR8 ;  /* 0x8000000814127e29 */ /* 0x000fcc0008000000 */
[----:B------:R-:W-:Y:S02]  /*04b0*/  DFMA R22, R8, R22, R22 ;  /* 0x000000160816722b */ /* 0x000fe40000000016 */
[----:B------:R-:W-:Y:S02]  /*04c0*/  DFMA R8, R26, R8, 1 ;  /* 0x3ff000001a08742b */ /* 0x000fe40000000008 */
[----:B------:R-:W-:-:S08]  /*04d0*/  DMUL R18, R18, UR10 ;  /* 0x0000000a12127c28 */ /* 0x000fd00008000000 */
[----:B------:R-:W-:Y:S01]  /*04e0*/  DSETP.NEU.AND P1, PT, |R18|, +INF , PT ;  /* 0x7ff000001200742a */ /* 0x000fe20003f2d200 */
[----:B------:R-:W-:Y:S02]  /*04f0*/  FSEL R10, R8, R22, !P0 ;  /* 0x00000016080a7208 */ /* 0x000fe40004000000 */
[----:B------:R-:W-:Y:S02]  /*0500*/  FSEL R11, R9, R23, !P0 ;  /* 0x00000017090b7208 */ /* 0x000fe40004000000 */
[----:B------:R-:W-:-:S04]  /*0510*/  LOP3.LUT P0, RZ, R28, 0x2, RZ, 0xc0, !PT ;  /* 0x000000021cff7812 */ /* 0x000fc8000780c0ff */
[----:B------:R-:W-:-:S05]  /*0520*/  DADD R8, RZ, -R10 ;  /* 0x00000000ff087229 */ /* 0x000fca000000080a */
[----:B------:R-:W-:Y:S01]  /*0530*/  @!P1 DMUL R22, RZ, R18 ;  /* 0x00000012ff169228 */ /* 0x000fe20000000000 */
[----:B------:R-:W-:-:S04]  /*0540*/  @!P1 IMAD.MOV.U32 R28, RZ, RZ, RZ ;  /* 0x000000ffff1c9224 */ /* 0x000fc800078e00ff */
[----:B------:R-:W-:Y:S02]  /*0550*/  FSEL R20, R10, R8, !P0 ;  /* 0x000000080a147208 */ /* 0x000fe40004000000 */
[----:B------:R-:W-:Y:S01]  /*0560*/  FSEL R21, R11, R9, !P0 ;  /* 0x000000090b157208 */ /* 0x000fe20004000000 */
[----:B------:R-:W-:Y:S06]  /*0570*/  @!P1 BRA `(.L_x_4) ;  /* 0x0000000000549947 */ /* 0x000fec0003800000 */
        /* <DEDUP_REMOVED lines=17> */
[----:B------:R-:W-:-:S07]  /*0690*/  MOV R22, 0x6b0 ;  /* 0x000006b000167802 */ /* 0x000fce0000000f00 */
[----:B---3--:R-:W-:Y:S05]  /*06a0*/  CALL.REL.NOINC `($kick_drift_down_simultaneously$__internal_trig_reduction_slowpathd) ;  /* 0x0000000000b87944 */ /* 0x008fea0003c00000 */
[----:B------:R-:W-:Y:S02]  /*06b0*/  IMAD.MOV.U32 R22, RZ, RZ, R10 ;  /* 0x000000ffff167224 */ /* 0x000fe400078e000a */
[----:B------:R-:W-:-:S07]  /*06c0*/  IMAD.MOV.U32 R23, RZ, RZ, R11 ;  /* 0x000000ffff177224 */ /* 0x000fce00078e000b */
.L_x_4:
[----:B------:R-:W-:Y:S05]  /*06d0*/  BSYNC.RECONVERGENT B1 ;  /* 0x0000000000017941 */ /* 0x000fea0003800200 */
.L_x_3:
        /* <DEDUP_REMOVED lines=9> */
[----:B------:R-:W-:-:S02]  /*0770*/  DMUL R26, R22, R22 ;  /* 0x00000016161a7228 */ /* 0x000fc40000000000 */
[----:B------:R-:W-:Y:S01]  /*0780*/  ISETP.NE.U32.AND P0, PT, R24, 0x1, PT ;  /* 0x000000011800780c */ /* 0x000fe20003f05070 */
[----:B------:R-:W-:-:S03]  /*0790*/  IMAD.MOV.U32 R24, RZ, RZ, 0x20fd8164 ;  /* 0x20fd8164ff187424 */ /* 0x000fc600078e00ff */
[----:B------:R-:W-:Y:S02]  /*07a0*/  FSEL R25, -R25, 0.11223486810922622681, !P0 ;  /* 0x3de5db6519197808 */ /* 0x000fe40004000100 */
[----:B------:R-:W-:-:S06]  /*07b0*/  FSEL R24, R24, -8.06006814911005101289e+34, !P0 ;  /* 0xf9785eba18187808 */ /* 0x000fcc0004000000 */
[----:B--2---:R-:W-:Y:S01]  /*07c0*/  DFMA R24, R26, R24, R8 ;  /* 0x000000181a18722b */ /* 0x004fe20000000008 */
[----:B---3--:R-:W-:-:S07]  /*07d0*/  IMAD.WIDE R8, R0, 0x8, R2 ;  /* 0x0000000800087825 */ /* 0x008fce00078e0202 */
[C---:B------:R-:W-:Y:S01]  /*07e0*/  DFMA R24, R26.reuse, R24, R10 ;  /* 0x000000181a18722b */ /* 0x040fe2000000000a */
[----:B------:R-:W2:Y:S07]  /*07f0*/  LDG.E.64 R10, desc[UR6][R8.64] ;  /* 0x00000006080a7981 */ /* 0x000eae000c1e1b00 */
[----:B----4-:R-:W-:-:S08]  /*0800*/  DFMA R12, R26, R24, R12 ;  /* 0x000000181a0c722b */ /* 0x010fd0000000000c */
[----:B------:R-:W-:-:S08]  /*0810*/  DFMA R12, R26, R12, R14 ;  /* 0x0000000c1a0c722b */ /* 0x000fd0000000000e */
[----:B-----5:R-:W-:-:S08]  /*0820*/  DFMA R12, R26, R12, R16 ;  /* 0x0000000c1a0c722b */ /* 0x020fd00000000010 */
[----:B------:R-:W-:-:S08]  /*0830*/  DFMA R12, R26, R12, R18 ;  /* 0x0000000c1a0c722b */ /* 0x000fd00000000012 */
[----:B------:R-:W-:Y:S02]  /*0840*/  DFMA R22, R12, R22, R22 ;  /* 0x000000160c16722b */ /* 0x000fe40000000016 */
[----:B------:R-:W-:-:S10]  /*0850*/  DFMA R12, R26, R12, 1 ;  /* 0x3ff000001a0c742b */ /* 0x000fd4000000000c */
[----:B------:R-:W-:Y:S02]  /*0860*/  FSEL R14, R12, R22, !P0 ;  /* 0x000000160c0e7208 */ /* 0x000fe40004000000 */
[----:B------:R-:W-:Y:S02]  /*0870*/  FSEL R15, R13, R23, !P0 ;  /* 0x000000170d0f7208 */ /* 0x000fe40004000000 */
[----:B------:R-:W-:-:S04]  /*0880*/  LOP3.LUT P0, RZ, R28, 0x2, RZ, 0xc0, !PT ;  /* 0x000000021cff7812 */ /* 0x000fc8000780c0ff */
[----:B------:R-:W-:-:S10]  /*0890*/  DADD R12, RZ, -R14 ;  /* 0x00000000ff0c7229 */ /* 0x000fd4000000080e */
[----:B------:R-:W-:Y:S02]  /*08a0*/  FSEL R12, R14, R12, !P0 ;  /* 0x0000000c0e0c7208 */ /* 0x000fe40004000000 */
[----:B------:R-:W-:-:S06]  /*08b0*/  FSEL R13, R15, R13, !P0 ;  /* 0x0000000d0f0d7208 */ /* 0x000fcc0004000000 */
[----:B------:R-:W-:-:S08]  /*08c0*/  DMUL R12, R12, UR22 ;  /* 0x000000160c0c7c28 */ /* 0x000fd00008000000 */
[----:B------:R-:W-:-:S08]  /*08d0*/  DFMA R12, R20, UR14, R12 ;  /* 0x0000000e140c7c2b */ /* 0x000fd0000800000c */
[----:B------:R-:W-:-:S08]  /*08e0*/  DADD R12, R12, -UR24 ;  /* 0x800000180c0c7e29 */ /* 0x000fd00008000000 */
[----:B--2---:R-:W-:-:S07]  /*08f0*/  DADD R10, -R12, R10 ;  /* 0x000000000c0a7229 */ /* 0x004fce000000010a */
[----:B------:R1:W-:Y:S04]  /*0900*/  STG.E.64 desc[UR6][R8.64], R10 ;  /* 0x0000000a08007986 */ /* 0x0003e8000c101b06 */
[----:B------:R-:W2:Y:S01]  /*0910*/  LDG.E.64 R12, desc[UR6][R4.64] ;  /* 0x00000006040c7981 */ /* 0x000ea2000c1e1b00 */
[----:B------:R-:W-:-:S05]  /*0920*/  VIADD R0, R0, UR4 ;  /* 0x0000000400007c36 */ /* 0x000fca0008000000 */
[----:B------:R-:W-:Y:S01]  /*0930*/  ISETP.GE.AND P0, PT, R0, UR26, PT ;  /* 0x0000001a00007c0c */ /* 0x000fe2000bf06270 */
[----:B--2---:R-:W-:-:S07]  /*0940*/  DFMA R12, R10, UR12, R12 ;  /* 0x0000000c0a0c7c2b */ /* 0x004fce000800000c */
[----:B------:R1:W-:Y:S05]  /*0950*/  STG.E.64 desc[UR6][R4.64], R12 ;  /* 0x0000000c04007986 */ /* 0x0003ea000c101b06 */
[----:B------:R-:W-:Y:S05]  /*0960*/  @!P0 BRA `(.L_x_5) ;  /* 0xfffffff400fc8947 */ /* 0x000fea000383ffff */
[----:B------:R-:W-:Y:S05]  /*0970*/  BSYNC.RECONVERGENT B0 ;  /* 0x0000000000007941 */ /* 0x000fea0003800200 */
.L_x_0:
[----:B------:R-:W-:Y:S05]  /*0980*/  EXIT ;  /* 0x000000000000794d */ /* 0x000fea0003800000 */
        .type           $kick_drift_down_simultaneously$__internal_trig_reduction_slowpathd,@function
        .size           $kick_drift_down_simultaneously$__internal_trig_reduction_slowpathd,(.L_x_60 - $kick_drift_down_simultaneously$__internal_trig_reduction_slowpathd)
$kick_drift_down_simultaneously$__internal_trig_reduction_slowpathd:
[--C-:B------:R-:W-:Y:S01]  /*0990*/  SHF.R.U32.HI R18, RZ, 0x14, R19.reuse ;  /* 0x00000014ff127819 */ /* 0x100fe20000011613 */
[----:B------:R-:W-:Y:S02]  /*09a0*/  IMAD.MOV.U32 R11, RZ, RZ, R19 ;  /* 0x000000ffff0b7224 */ /* 0x000fe400078e0013 */
[----:B------:R-:W-:Y:S01]  /*09b0*/  IMAD.MOV.U32 R8, RZ, RZ, RZ ;  /* 0x000000ffff087224 */ /* 0x000fe200078e00ff */
[----:B------:R-:W-:-:S04]  /*09c0*/  LOP3.LUT R9, R18, 0x7ff, RZ, 0xc0, !PT ;  /* 0x000007ff12097812 */ /* 0x000fc800078ec0ff */
[----:B------:R-:W-:-:S13]  /*09d0*/  ISETP.NE.AND P0, PT, R9, 0x7ff, PT ;  /* 0x000007ff0900780c */ /* 0x000fda0003f05270 */
[----:B------:R-:W-:Y:S05]  /*09e0*/  @!P0 BRA `(.L_x_6) ;  /* 0x0000000800448947 */ /* 0x000fea0003800000 */
[----:B------:R-:W-:Y:S01]  /*09f0*/  VIADD R8, R9, 0xfffffc00 ;  /* 0xfffffc0009087836 */ /* 0x000fe20000000000 */
[----:B------:R-:W-:Y:S01]  /*0a00*/  BSSY.RECONVERGENT B2, `(.L_x_7) ;  /* 0x000002e000027945 */ /* 0x000fe20003800200 */
[----:B------:R-:W-:-:S03]  /*0a10*/  CS2R R12, SRZ ;  /* 0x00000000000c7805 */ /* 0x000fc6000001ff00 */
[----:B------:R-:W-:Y:S02]  /*0a20*/  SHF.R.U32.HI R17, RZ, 0x6, R8 ;  /* 0x00000006ff117819 */ /* 0x000fe40000011608 */
[----:B------:R-:W-:Y:S02]  /*0a30*/  ISETP.GE.U32.AND P0, PT, R8, 0x80, PT ;  /* 0x000000800800780c */ /* 0x000fe40003f06070 */
[C---:B------:R-:W-:Y:S02]  /*0a40*/  IADD3 R16, PT, PT, -R17.reuse, 0x13, RZ ;  /* 0x0000001311107810 */ /* 0x040fe40007ffe1ff */
[----:B------:R-:W-:Y:S02]  /*0a50*/  IADD3 R14, PT, PT, -R17, 0xf, RZ ;  /* 0x0000000f110e7810 */ /* 0x000fe40007ffe1ff */
[----:B------:R-:W-:-:S04]  /*0a60*/  SEL R16, R16, 0x12, P0 ;  /* 0x0000001210107807 */ /* 0x000fc80000000000 */
[----:B------:R-:W-:-:S13]  /*0a70*/  ISETP.GE.AND P0, PT, R14, R16, PT ;  /* 0x000000100e00720c */ /* 0x000fda0003f06270 */
[----:B------:R-:W-:Y:S05]  /*0a80*/  @P0 BRA `(.L_x_8) ;  /* 0x0000000000940947 */ /* 0x000fea0003800000 */
[----:B------:R-:W0:Y:S01]  /*0a90*/  LDC.64 R8, c[0x0][0x358] ;  /* 0x0000d600ff087b82 */ /* 0x000e220000000a00 */
[C---:B------:R-:W-:Y:S01]  /*0aa0*/  SHF.L.U64.HI R25, R10.reuse, 0xb, R11 ;  /* 0x0000000b0a197819 */ /* 0x040fe2000001020b */
[----:B------:R-:W-:Y:S01]  /*0ab0*/  BSSY.RECONVERGENT B3, `(.L_x_9) ;  /* 0x0000021000037945 */ /* 0x000fe20003800200 */
[----:B------:R-:W-:Y:S01]  /*0ac0*/  IMAD.SHL.U32 R15, R10, 0x800, RZ ;  /* 0x000008000a0f7824 */ /* 0x000fe200078e00ff */
[----:B------:R-:W-:Y:S01]  /*0ad0*/  IADD3 R23, PT, PT, RZ, -R17, -R16 ;  /* 0x80000011ff177210 */ /* 0x000fe20007ffe810 */
[----:B------:R-:W-:Y:S01]  /*0ae0*/  IMAD.MOV.U32 R24, RZ, RZ, RZ ;  /* 0x000000ffff187224 */ /* 0x000fe200078e00ff */
[----:B------:R-:W-:Y:S02]  /*0af0*/  CS2R R12, SRZ ;  /* 0x00000000000c7805 */ /* 0x000fe4000001ff00 */
[----:B------:R-:W-:-:S07]  /*0b00*/  LOP3.LUT R25, R25, 0x80000000, RZ, 0xfc, !PT ;  /* 0x8000000019197812 */ /* 0x000fce00078efcff */
.L_x_10:
[----:B------:R-:W1:Y:S01]  /*0b10*/  LDC.64 R10, c[0x4][RZ] ;  /* 0x01000000ff0a7b82 */ /* 0x000e620000000a00 */
[----:B0-----:R-:W-:Y:S02]  /*0b20*/  R2UR UR18, R8 ;  /* 0x00000000081272ca */ /* 0x001fe400000e0000 */
[----:B------:R-:W-:Y:S01]  /*0b30*/  R2UR UR19, R9 ;  /* 0x00000000091372ca */ /* 0x000fe200000e0000 */
[----:B-1----:R-:W-:-:S12]  /*0b40*/  IMAD.WIDE R10, R14, 0x8, R10 ;  /* 0x000000080e0a7825 */ /* 0x002fd800078e020a */
[----:B------:R-:W2:Y:S01]  /*0b50*/  LDG.E.64.CONSTANT R10, desc[UR18][R10.64] ;  /* 0x000000120a0a7981 */ /* 0x000ea2000c1e9b00 */
[----:B------:R-:W-:Y:S02]  /*0b60*/  VIADD R23, R23, 0x1 ;  /* 0x0000000117177836 */ /* 0x000fe40000000000 */
[C---:B------:R-:W-:Y:S02]  /*0b70*/  IMAD R29, R24.reuse, 0x8, R1 ;  /* 0x00000008181d7824 */ /* 0x040fe400078e0201 */
[----:B------:R-:W-:Y:S02]  /*0b80*/  VIADD R24, R24, 0x1 ;  /* 0x0000000118187836 */ /* 0x000fe40000000000 */
[----:B------:R-:W-:Y:S02]  /*0b90*/  VIADD R14, R14, 0x1 ;  /* 0x000000010e0e7836 */ /* 0x000fe40000000000 */
[----:B--2---:R-:W-:-:S04]  /*0ba0*/  IMAD.WIDE.U32 R12, P2, R10, R15, R12 ;  /* 0x0000000f0a0c7225 */ /* 0x004fc8000784000c */
[----:B------:R-:W-:Y:S02]  /*0bb0*/  IMAD R27, R10, R25, RZ ;  /* 0x000000190a1b7224 */ /* 0x000fe400078e02ff */
[----:B------:R-:W-:-:S03]  /*0bc0*/  IMAD R26, R11, R15, RZ ;  /* 0x0000000f0b1a7224 */ /* 0x000fc600078e02ff */
[----:B------:R-:W-:Y:S01]  /*0bd0*/  IADD3 R13, P0, PT, R27, R13, RZ ;  /* 0x0000000d1b0d7210 */ /* 0x000fe20007f1e0ff */
[----:B------:R-:W-:-:S03]  /*0be0*/  IMAD.HI.U32 R27, R10, R25, RZ ;  /* 0x000000190a1b7227 */ /* 0x000fc600078e00ff */
[----:B------:R-:W-:Y:S01]  /*0bf0*/  IADD3 R13, P1, PT, R26, R13, RZ ;  /* 0x0000000d1a0d7210 */ /* 0x000fe20007f3e0ff */
[----:B------:R-:W-:-:S04]  /*0c00*/  IMAD.HI.U32 R26, R11, R15, RZ ;  /* 0x0000000f0b1a7227 */ /* 0x000fc800078e00ff */
[----:B------:R-:W-:Y:S01]  /*0c10*/  IMAD.X R27, RZ, RZ, R27, P2 ;  /* 0x000000ffff1b7224 */ /* 0x000fe200010e061b */
[----:B------:R0:W-:Y:S01]  /*0c20*/  STL.64 [R29], R12 ;  /* 0x0000000c1d007387 */ /* 0x0001e20000100a00 */
[----:B------:R-:W-:-:S03]  /*0c30*/  IMAD.HI.U32 R10, R11, R25, RZ ;  /* 0x000000190b0a7227 */ /* 0x000fc600078e00ff */
[----:B------:R-:W-:Y:S01]  /*0c40*/  IADD3.X R26, P0, PT, R26, R27, RZ, P0, !PT ;  /* 0x0000001b1a1a7210 */ /* 0x000fe2000071e4ff */
[----:B------:R-:W-:-:S04]  /*0c50*/  IMAD R11, R11, R25, RZ ;  /* 0x000000190b0b7224 */ /* 0x000fc800078e02ff */
[----:B------:R-:W-:Y:S01]  /*0c60*/  IMAD.X R10, RZ, RZ, R10, P0 ;  /* 0x000000ffff0a7224 */ /* 0x000fe200000e060a */
[----:B------:R-:W-:Y:S02]  /*0c70*/  ISETP.NE.AND P0, PT, R23, -0xf, PT ;  /* 0xfffffff11700780c */ /* 0x000fe40003f05270 */
[----:B------:R-:W-:-:S05]  /*0c80*/  IADD3.X R26, P1, PT, R11, R26, RZ, P1, !PT ;  /* 0x0000001a0b1a7210 */ /* 0x000fca0000f3e4ff */
[----:B0-----:R-:W-:Y:S02]  /*0c90*/  IMAD.X R13, RZ, RZ, R10, P1 ;  /* 0x000000ffff0d7224 */ /* 0x001fe400008e060a */
[----:B------:R-:W-:-:S04]  /*0ca0*/  IMAD.MOV.U32 R12, RZ, RZ, R26 ;  /* 0x000000ffff0c7224 */ /* 0x000fc800078e001a */
[----:B------:R-:W-:Y:S05]  /*0cb0*/  @P0 BRA `(.L_x_10) ;  /* 0xfffffffc00940947 */ /* 0x000fea000383ffff */
[----:B------:R-:W-:Y:S05]  /*0cc0*/  BSYNC.RECONVERGENT B3 ;  /* 0x0000000000037941 */ /* 0x000fea0003800200 */
.L_x_9:
[----:B------:R-:W-:-:S07]  /*0cd0*/  IMAD.MOV.U32 R14, RZ, RZ, R16 ;  /* 0x000000ffff0e7224 */ /* 0x000fce00078e0010 */
.L_x_8:
[----:B------:R-:W-:Y:S05]  /*0ce0*/  BSYNC.RECONVERGENT B2 ;  /* 0x0000000000027941 */ /* 0x000fea0003800200 */
.L_x_7:
[----:B------:R-:W-:Y:S01]  /*0cf0*/  LOP3.LUT P0, R23, R18, 0x3f, RZ, 0xc0, !PT ;  /* 0x0000003f12177812 */ /* 0x000fe2000780c0ff */
[----:B------:R-:W-:-:S04]  /*0d00*/  IMAD.IADD R8, R17, 0x1, R14 ;  /* 0x0000000111087824 */ /* 0x000fc800078e020e */
[----:B------:R-:W-:-:S05]  /*0d10*/  IMAD.U32 R27, R8, 0x8, R1 ;  /* 0x00000008081b7824 */ /* 0x000fca00078e0001 */
[----:B------:R0:W-:Y:S04]  /*0d20*/  STL.64 [R27+-0x78], R12 ;  /* 0xffff880c1b007387 */ /* 0x0001e80000100a00 */
[----:B------:R-:W2:Y:S04]  /*0d30*/  @P0 LDL.64 R14, [R1+0x8] ;  /* 0x00000800010e0983 */ /* 0x000ea80000100a00 */
[----:B------:R-:W3:Y:S04]  /*0d40*/  LDL.64 R10, [R1+0x10] ;  /* 0x00001000010a7983 */ /* 0x000ee80000100a00 */
[----:B------:R-:W4:Y:S01]  /*0d50*/  LDL.64 R8, [R1+0x18] ;  /* 0x0000180001087983 */ /* 0x000f220000100a00 */
[----:B------:R-:W-:Y:S01]  /*0d60*/  BSSY.RECONVERGENT B2, `(.L_x_11) ;  /* 0x0000035000027945 */ /* 0x000fe20003800200 */
[----:B--2---:R-:W-:-:S02]  /*0d70*/  @P0 SHF.R.U64 R16, R14, 0x1, R15 ;  /* 0x000000010e100819 */ /* 0x004fc4000000120f */
[----:B------:R-:W-:Y:S02]  /*0d80*/  @P0 SHF.R.U32.HI R18, RZ, 0x1, R15 ;  /* 0x00000001ff120819 */ /* 0x000fe4000001160f */
[----:B------:R-:W-:Y:S02]  /*0d90*/  @P0 LOP3.LUT R15, R23, 0x3f, RZ, 0x3c, !PT ;  /* 0x0000003f170f0812 */ /* 0x000fe400078e3cff */
[----:B---3--:R-:W-:Y:S02]  /*0da0*/  @P0 SHF.L.U32 R17, R10, R23, RZ ;  /* 0x000000170a110219 */ /* 0x008fe400000006ff */
[----:B0-----:R-:W-:Y:S02]  /*0db0*/  @P0 SHF.R.U64 R12, R16, R15, R18 ;  /* 0x0000000f100c0219 */ /* 0x001fe40000001212 */
[--C-:B------:R-:W-:Y:S02]  /*0dc0*/  @P0 SHF.R.U32.HI R14, RZ, 0x1, R11.reuse ;  /* 0x00000001ff0e0819 */ /* 0x100fe4000001160b */
[----:B------:R-:W-:-:S02]  /*0dd0*/  @P0 SHF.R.U64 R25, R10, 0x1, R11 ;  /* 0x000000010a190819 */ /* 0x000fc4000000120b */
[----:B------:R-:W-:Y:S02]  /*0de0*/  @P0 SHF.L.U64.HI R24, R10, R23, R11 ;  /* 0x000000170a180219 */ /* 0x000fe4000001020b */
[----:B------:R-:W-:Y:S02]  /*0df0*/  @P0 SHF.R.U32.HI R13, RZ, R15, R18 ;  /* 0x0000000fff0d0219 */ /* 0x000fe40000011612 */
[----:B------:R-:W-:Y:S02]  /*0e00*/  @P0 LOP3.LUT R10, R17, R12, RZ, 0xfc, !PT ;  /* 0x0000000c110a0212 */ /* 0x000fe400078efcff */
[----:B----4-:R-:W-:Y:S02]  /*0e10*/  @P0 SHF.L.U32 R16, R8, R23, RZ ;  /* 0x0000001708100219 */ /* 0x010fe400000006ff */
[----:B------:R-:W-:Y:S02]  /*0e20*/  @P0 SHF.R.U64 R25, R25, R15, R14 ;  /* 0x0000000f19190219 */ /* 0x000fe4000000120e */
[----:B------:R-:W-:-:S02]  /*0e30*/  @P0 LOP3.LUT R11, R24, R13, RZ, 0xfc, !PT ;  /* 0x0000000d180b0212 */ /* 0x000fc400078efcff */
[----:B------:R-:W-:Y:S01]  /*0e40*/  @P0 SHF.R.U32.HI R15, RZ, R15, R14 ;  /* 0x0000000fff0f0219 */ /* 0x000fe2000001160e */
[----:B------:R-:W-:Y:S01]  /*0e50*/  IMAD.SHL.U32 R14, R10, 0x4, RZ ;  /* 0x000000040a0e7824 */ /* 0x000fe200078e00ff */
[----:B------:R-:W-:Y:S02]  /*0e60*/  @P0 SHF.L.U64.HI R12, R8, R23, R9 ;  /* 0x00000017080c0219 */ /* 0x000fe40000010209 */
[----:B------:R-:W-:Y:S02]  /*0e70*/  @P0 LOP3.LUT R8, R16, R25, RZ, 0xfc, !PT ;  /* 0x0000001910080212 */ /* 0x000fe400078efcff */
[----:B------:R-:W-:Y:S02]  /*0e80*/  SHF.L.U64.HI R10, R10, 0x2, R11 ;  /* 0x000000020a0a7819 */ /* 0x000fe4000001020b */
[----:B------:R-:W-:Y:S02]  /*0e90*/  @P0 LOP3.LUT R9, R12, R15, RZ, 0xfc, !PT ;  /* 0x0000000f0c090212 */ /* 0x000fe400078efcff */
[----:B------:R-:W-:-:S02]  /*0ea0*/  SHF.L.W.U32.HI R11, R11, 0x2, R8 ;  /* 0x000000020b0b7819 */ /* 0x000fc40000010e08 */
[----:B------:R-:W-:Y:S02]  /*0eb0*/  IADD3 RZ, P0, PT, RZ, -R14, RZ ;  /* 0x8000000effff7210 */ /* 0x000fe40007f1e0ff */
[----:B------:R-:W-:Y:S02]  /*0ec0*/  LOP3.LUT R12, RZ, R10, RZ, 0x33, !PT ;  /* 0x0000000aff0c7212 */ /* 0x000fe400078e33ff */
[----:B------:R-:W-:Y:S02]  /*0ed0*/  SHF.L.W.U32.HI R8, R8, 0x2, R9 ;  /* 0x0000000208087819 */ /* 0x000fe40000010e09 */
[----:B------:R-:W-:Y:S02]  /*0ee0*/  LOP3.LUT R13, RZ, R11, RZ, 0x33, !PT ;  /* 0x0000000bff0d7212 */ /* 0x000fe400078e33ff */
[----:B------:R-:W-:Y:S02]  /*0ef0*/  IADD3.X R15, P0, PT, RZ, R12, RZ, P0, !PT ;  /* 0x0000000cff0f7210 */ /* 0x000fe4000071e4ff */
[----:B------:R-:W-:-:S02]  /*0f00*/  LOP3.LUT R12, RZ, R8, RZ, 0x33, !PT ;  /* 0x00000008ff0c7212 */ /* 0x000fc400078e33ff */
[----:B------:R-:W-:Y:S02]  /*0f10*/  IADD3.X R16, P1, PT, RZ, R13, RZ, P0, !PT ;  /* 0x0000000dff107210 */ /* 0x000fe4000073e4ff */
[----:B------:R-:W-:-:S03]  /*0f20*/  ISETP.GT.U32.AND P2, PT, R11, -0x1, PT ;  /* 0xffffffff0b00780c */ /* 0x000fc60003f44070 */
[----:B------:R-:W-:Y:S01]  /*0f30*/  IMAD.X R13, RZ, RZ, R12, P1 ;  /* 0x000000ffff0d7224 */ /* 0x000fe200008e060c */
[----:B------:R-:W-:-:S04]  /*0f40*/  ISETP.GT.AND.EX P0, PT, R8, -0x1, PT, P2 ;  /* 0xffffffff0800780c */ /* 0x000fc80003f04320 */
[----:B------:R-:W-:Y:S02]  /*0f50*/  SEL R13, R8, R13, P0 ;  /* 0x0000000d080d7207 */ /* 0x000fe40000000000 */
[----:B------:R-:W-:Y:S02]  /*0f60*/  SEL R16, R11, R16, P0 ;  /* 0x000000100b107207 */ /* 0x000fe40000000000 */
[----:B------:R-:W-:-:S04]  /*0f70*/  ISETP.NE.U32.AND P1, PT, R13, RZ, PT ;  /* 0x000000ff0d00720c */ /* 0x000fc80003f25070 */
[----:B------:R-:W-:Y:S01]  /*0f80*/  SEL R11, R16, R13, !P1 ;  /* 0x0000000d100b7207 */ /* 0x000fe20004800000 */
[----:B------:R-:W-:-:S05]  /*0f90*/  @!P0 IMAD.MOV R14, RZ, RZ, -R14 ;  /* 0x000000ffff0e8224 */ /* 0x000fca00078e0a0e */
[----:B------:R-:W0:Y:S02]  /*0fa0*/  FLO.U32 R11, R11 ;  /* 0x0000000b000b7300 */ /* 0x000e2400000e0000 */
[C---:B0-----:R-:W-:Y:S02]  /*0fb0*/  IADD3 R17, PT, PT, -R11.reuse, 0x1f, RZ ;  /* 0x0000001f0b117810 */ /* 0x041fe40007ffe1ff */
[----:B------:R-:W-:-:S03]  /*0fc0*/  IADD3 R12, PT, PT, -R11, 0x3f, RZ ;  /* 0x0000003f0b0c7810 */ /* 0x000fc60007ffe1ff */
[----:B------:R-:W-:Y:S01]  /*0fd0*/  @P1 IMAD.MOV R12, RZ, RZ, R17 ;  /* 0x000000ffff0c1224 */ /* 0x000fe200078e0211 */
[----:B------:R-:W-:-:S04]  /*0fe0*/  SEL R17, R10, R15, P0 ;  /* 0x0000000f0a117207 */ /* 0x000fc80000000000 */
[----:B------:R-:W-:-:S13]  /*0ff0*/  ISETP.NE.AND P1, PT, R12, RZ, PT ;  /* 0x000000ff0c00720c */ /* 0x000fda0003f25270 */
[----:B------:R-:W-:Y:S05]  /*1000*/  @!P1 BRA `(.L_x_12) ;  /* 0x0000000000289947 */ /* 0x000fea0003800000 */
[----:B------:R-:W-:Y:S02]  /*1010*/  LOP3.LUT R11, R12, 0x3f, RZ, 0xc0, !PT ;  /* 0x0000003f0c0b7812 */ /* 0x000fe400078ec0ff */
[--C-:B------:R-:W-:Y:S02]  /*1020*/  SHF.R.U64 R15, R14, 0x1, R17.reuse ;  /* 0x000000010e0f7819 */ /* 0x100fe40000001211 */
[----:B------:R-:W-:Y:S02]  /*1030*/  SHF.R.U32.HI R17, RZ, 0x1, R17 ;  /* 0x00000001ff117819 */ /* 0x000fe40000011611 */
[----:B------:R-:W-:Y:S02]  /*1040*/  LOP3.LUT R10, R12, 0x3f, RZ, 0xc, !PT ;  /* 0x0000003f0c0a7812 */ /* 0x000fe400078e0cff */
[CC--:B------:R-:W-:Y:S02]  /*1050*/  SHF.L.U64.HI R13, R16.reuse, R11.reuse, R13 ;  /* 0x0000000b100d7219 */ /* 0x0c0fe4000001020d */
[----:B------:R-:W-:-:S02]  /*1060*/  SHF.L.U32 R11, R16, R11, RZ ;  /* 0x0000000b100b7219 */ /* 0x000fc400000006ff */
[-CC-:B------:R-:W-:Y:S02]  /*1070*/  SHF.R.U64 R16, R15, R10.reuse, R17.reuse ;  /* 0x0000000a0f107219 */ /* 0x180fe40000001211 */
[----:B------:R-:W-:Y:S02]  /*1080*/  SHF.R.U32.HI R10, RZ, R10, R17 ;  /* 0x0000000aff0a7219 */ /* 0x000fe40000011611 */
[----:B------:R-:W-:Y:S02]  /*1090*/  LOP3.LUT R16, R11, R16, RZ, 0xfc, !PT ;  /* 0x000000100b107212 */ /* 0x000fe400078efcff */
[----:B------:R-:W-:-:S07]  /*10a0*/  LOP3.LUT R13, R13, R10, RZ, 0xfc, !PT ;  /* 0x0000000a0d0d7212 */ /* 0x000fce00078efcff */
.L_x_12:
[----:B------:R-:W-:Y:S05]  /*10b0*/  BSYNC.RECONVERGENT B2 ;  /* 0x0000000000027941 */ /* 0x000fea0003800200 */
.L_x_11:
[----:B------:R-:W-:-:S04]  /*10c0*/  IMAD.WIDE.U32 R14, R16, 0x2168c235, RZ ;  /* 0x2168c235100e7825 */ /* 0x000fc800078e00ff */
[----:B------:R-:W-:Y:S01]  /*10d0*/  IMAD.MOV.U32 R10, RZ, RZ, R15 ;  /* 0x000000ffff0a7224 */ /* 0x000fe200078e000f */
[----:B------:R-:W-:Y:S01]  /*10e0*/  IADD3 RZ, P1, PT, R14, R14, RZ ;  /* 0x0000000e0eff7210 */ /* 0x000fe20007f3e0ff */
[----:B------:R-:W-:Y:S02]  /*10f0*/  IMAD.MOV.U32 R11, RZ, RZ, RZ ;  /* 0x000000ffff0b7224 */ /* 0x000fe400078e00ff */
[----:B------:R-:W-:-:S04]  /*1100*/  IMAD.HI.U32 R15, R13, -0x36f0255e, RZ ;  /* 0xc90fdaa20d0f7827 */ /* 0x000fc800078e00ff */
[----:B------:R-:W-:-:S04]  /*1110*/  IMAD.WIDE.U32 R10, R16, -0x36f0255e, R10 ;  /* 0xc90fdaa2100a7825 */ /* 0x000fc800078e000a */
[C---:B------:R-:W-:Y:S02]  /*1120*/  IMAD R17, R13.reuse, -0x36f0255e, RZ ;  /* 0xc90fdaa20d117824 */ /* 0x040fe400078e02ff */
[----:B------:R-:W-:-:S04]  /*1130*/  IMAD.WIDE.U32 R10, P2, R13, 0x2168c235, R10 ;  /* 0x2168c2350d0a7825 */ /* 0x000fc8000784000a */
[----:B------:R-:W-:Y:S01]  /*1140*/  IMAD.X R13, RZ, RZ, R15, P2 ;  /* 0x000000ffff0d7224 */ /* 0x000fe200010e060f */
[----:B------:R-:W-:Y:S02]  /*1150*/  IADD3 R11, P2, PT, R17, R11, RZ ;  /* 0x0000000b110b7210 */ /* 0x000fe40007f5e0ff */
[----:B------:R-:W-:Y:S02]  /*1160*/  IADD3.X RZ, P1, PT, R10, R10, RZ, P1, !PT ;  /* 0x0000000a0aff7210 */ /* 0x000fe40000f3e4ff */
[C---:B------:R-:W-:Y:S01]  /*1170*/  ISETP.GT.U32.AND P3, PT, R11.reuse, RZ, PT ;  /* 0x000000ff0b00720c */ /* 0x040fe20003f64070 */
[----:B------:R-:W-:Y:S01]  /*1180*/  IMAD.X R13, RZ, RZ, R13, P2 ;  /* 0x000000ffff0d7224 */ /* 0x000fe200010e060d */
[----:B------:R-:W-:-:S04]  /*1190*/  IADD3.X R10, P2, PT, R11, R11, RZ, P1, !PT ;  /* 0x0000000b0b0a7210 */ /* 0x000fc80000f5e4ff */
[C---:B------:R-:W-:Y:S01]  /*11a0*/  ISETP.GT.AND.EX P1, PT, R13.reuse, RZ, PT, P3 ;  /* 0x000000ff0d00720c */ /* 0x040fe20003f24330 */
[----:B------:R-:W-:-:S03]  /*11b0*/  IMAD.X R14, R13, 0x1, R13, P2 ;  /* 0x000000010d0e7824 */ /* 0x000fc600010e060d */
[----:B------:R-:W-:Y:S02]  /*11c0*/  SEL R10, R10, R11, P1 ;  /* 0x0000000b0a0a7207 */ /* 0x000fe40000800000 */
[----:B------:R-:W-:Y:S02]  /*11d0*/  SEL R13, R14, R13, P1 ;  /* 0x0000000d0e0d7207 */ /* 0x000fe40000800000 */
[----:B------:R-:W-:Y:S02]  /*11e0*/  IADD3 R10, P2, PT, R10, 0x1, RZ ;  /* 0x000000010a0a7810 */ /* 0x000fe40007f5e0ff */
[----:B------:R-:W-:Y:S02]  /*11f0*/  SEL R15, RZ, 0xffffffff, !P1 ;  /* 0xffffffffff0f7807 */ /* 0x000fe40004800000 */
[----:B------:R-:W-:Y:S01]  /*1200*/  LOP3.LUT P1, R11, R19, 0x80000000, RZ, 0xc0, !PT ;  /* 0x80000000130b7812 */ /* 0x000fe2000782c0ff */
[----:B------:R-:W-:Y:S02]  /*1210*/  IMAD.X R13, RZ, RZ, R13, P2 ;  /* 0x000000ffff0d7224 */ /* 0x000fe400010e060d */
[----:B------:R-:W-:Y:S01]  /*1220*/  IMAD.IADD R12, R15, 0x1, -R12 ;  /* 0x000000010f0c7824 */ /* 0x000fe200078e0a0c */
[----:B------:R-:W-:-:S02]  /*1230*/  SHF.R.U32.HI R15, RZ, 0x1e, R9 ;  /* 0x0000001eff0f7819 */ /* 0x000fc40000011609 */
[----:B------:R-:W-:Y:S01]  /*1240*/  SHF.R.U64 R10, R10, 0xa, R13 ;  /* 0x0000000a0a0a7819 */ /* 0x000fe2000000120d */
[----:B------:R-:W-:Y:S01]  /*1250*/  IMAD.SHL.U32 R12, R12, 0x100000, RZ ;  /* 0x001000000c0c7824 */ /* 0x000fe200078e00ff */
[----:B------:R-:W-:Y:S02]  /*1260*/  LEA.HI R8, R8, R15, RZ, 0x1 ;  /* 0x0000000f08087211 */ /* 0x000fe400078f08ff */
[----:B------:R-:W-:Y:S02]  /*1270*/  IADD3 R10, P2, PT, R10, 0x1, RZ ;  /* 0x000000010a0a7810 */ /* 0x000fe40007f5e0ff */
[----:B------:R-:W-:Y:S01]  /*1280*/  @!P0 LOP3.LUT R11, R11, 0x80000000, RZ, 0x3c, !PT ;  /* 0x800000000b0b8812 */ /* 0x000fe200078e3cff */
[----:B------:R-:W-:Y:S01]  /*1290*/  @P1 IMAD.MOV R8, RZ, RZ, -R8 ;  /* 0x000000ffff081224 */ /* 0x000fe200078e0a08 */
[----:B------:R-:W-:-:S04]  /*12a0*/  LEA.HI.X R13, R13, RZ, RZ, 0x16, P2 ;  /* 0x000000ff0d0d7211 */ /* 0x000fc800010fb4ff */
[--C-:B------:R-:W-:Y:S02]  /*12b0*/  SHF.R.U64 R10, R10, 0x1, R13.reuse ;  /* 0x000000010a0a7819 */ /* 0x100fe4000000120d */
[----:B------:R-:W-:Y:S02]  /*12c0*/  SHF.R.U32.HI R9, RZ, 0x1, R13 ;  /* 0x00000001ff097819 */ /* 0x000fe4000001160d */
[----:B------:R-:W-:-:S04]  /*12d0*/  IADD3 R10, P2, P3, RZ, RZ, R10 ;  /* 0x000000ffff0a7210 */ /* 0x000fc80007b5e00a */
[----:B------:R-:W-:-:S04]  /*12e0*/  IADD3.X R12, PT, PT, R12, 0x3fe00000, R9, P2, P3 ;  /* 0x3fe000000c0c7810 */ /* 0x000fc800017e6409 */
[----:B------:R-:W-:-:S07]  /*12f0*/  LOP3.LUT R11, R12, R11, RZ, 0xfc, !PT ;  /* 0x0000000b0c0b7212 */ /* 0x000fce00078efcff */
.L_x_6:
[----:B------:R-:W-:Y:S02]  /*1300*/  IMAD.MOV.U32 R23, RZ, RZ, 0x0 ;  /* 0x00000000ff177424 */ /* 0x000fe400078e00ff */
[----:B------:R-:W-:Y:S02]  /*1310*/  IMAD.MOV.U32 R28, RZ, RZ, R8 ;  /* 0x000000ffff1c7224 */ /* 0x000fe400078e0008 */
[----:B------:R-:W-:Y:S05]  /*1320*/  RET.REL.NODEC R22 `(kick_drift_down_simultaneously) ;  /* 0xffffffec16347950 */ /* 0x000fea0003c3ffff */
.L_x_13:
[----:B------:R-:W-:-:S00]  /*1330*/  BRA `(.L_x_13) ;  /* 0xfffffffc00fc7947 */ /* 0x000fc0000383ffff */
[----:B------:R-:W-:-:S00]  /*1340*/  NOP ;  /* 0x0000000000007918 */ /* 0x000fc00000000000 */
        /* <DEDUP_REMOVED lines=11> */
.L_x_60:


//--------------------- .text.kick_drift_up_simultaneously --------------------------
	.section	.text.kick_drift_up_simultaneously,"ax",@progbits
	.align	128
        .global         kick_drift_up_simultaneously
        .type           kick_drift_up_simultaneously,@function
        .size           kick_drift_up_simultaneously,(.L_x_61 - kick_drift_up_simultaneously)
        .other          kick_drift_up_simultaneously,@"STO_CUDA_ENTRY STV_DEFAULT"
kick_drift_up_simultaneously:
.text.kick_drift_up_simultaneously:
        /* <DEDUP_REMOVED lines=19> */
[----:B------:R-:W0:Y:S01]  /*0130*/  LDCU.64 UR24, c[0x0][0x3c8] ;  /* 0x00007900ff1877ac */ /* 0x000e220008000a00 */
[----:B------:R-:W0:Y:S01]  /*0140*/  LDCU.64 UR18, c[0x4][0x8] ;  /* 0x01000100ff1277ac */ /* 0x000e220008000a00 */
[----:B------:R-:W0:Y:S01]  /*0150*/  LDCU.128 UR8, c[0x0][0x3b0] ;  /* 0x00007600ff0877ac */ /* 0x000e220008000c00 */
[----:B-1----:R-:W-:-:S12]  /*0160*/  UIMAD UR4, UR4, UR5, URZ ;  /* 0x00000005040472a4 */ /* 0x002fd8000f8e02ff */
.L_x_19:
[----:B-1-3--:R-:W-:-:S04]  /*0170*/  IMAD.WIDE R4, R0, 0x8, R6 ;  /* 0x0000000800047825 */ /* 0x00afc800078e0206 */
[----:B0-----:R-:W-:Y:S01]  /*0180*/  IMAD.WIDE R10, R0, 0x8, R2 ;  /* 0x00000008000a7825 */ /* 0x001fe200078e0202 */
[----:B--2---:R-:W2:Y:S04]  /*0190*/  LDG.E.64 R8, desc[UR6][R4.64] ;  /* 0x0000000604087981 */ /* 0x004ea8000c1e1b00 */
[----:B------:R-:W2:Y:S01]  /*01a0*/  LDG.E.64 R12, desc[UR6][R10.64] ;  /* 0x000000060a0c7981 */ /* 0x000ea2000c1e1b00 */
[----:B------:R-:W-:Y:S01]  /*01b0*/  BSSY.RECONVERGENT B1, `(.L_x_15) ;  /* 0x000001e000017945 */ /* 0x000fe20003800200 */
[----:B--2---:R-:W-:-:S07]  /*01c0*/  DFMA R8, -R8, UR12, R12 ;  /* 0x0000000c08087c2b */ /* 0x004fce000800010c */
[----:B------:R0:W-:Y:S01]  /*01d0*/  STG.E.64 desc[UR6][R10.64], R8 ;  /* 0x000000080a007986 */ /* 0x0001e2000c101b06 */
[----:B------:R-:W-:-:S08]  /*01e0*/  DADD R20, R8, UR14 ;  /* 0x0000000e08147e29 */ /* 0x000fd00008000000 */
[----:B------:R-:W-:-:S14]  /*01f0*/  DSETP.NEU.AND P0, PT, |R20|, +INF , PT ;  /* 0x7ff000001400742a */ /* 0x000fdc0003f0d200 */
[----:B------:R-:W-:Y:S01]  /*0200*/  @!P0 DMUL R22, RZ, R20 ;  /* 0x00000014ff168228 */ /* 0x000fe20000000000 */
[----:B------:R-:W-:Y:S01]  /*0210*/  @!P0 IMAD.MOV.U32 R28, RZ, RZ, RZ ;  /* 0x000000ffff1c8224 */ /* 0x000fe200078e00ff */
[----:B0-----:R-:W-:Y:S09]  /*0220*/  @!P0 BRA `(.L_x_16) ;  /* 0x0000000000588947 */ /* 0x001ff20003800000 */
        /* <DEDUP_REMOVED lines=19> */
[----:B----4-:R-:W-:Y:S05]  /*0360*/  CALL.REL.NOINC `($kick_drift_up_simultaneously$__internal_trig_reduction_slowpathd) ;  /* 0x00000004008c7944 */ /* 0x010fea0003c00000 */
[----:B------:R-:W-:Y:S02]  /*0370*/  IMAD.MOV.U32 R22, RZ, RZ, R10 ;  /* 0x000000ffff167224 */ /* 0x000fe400078e000a */
[----:B------:R-:W-:-:S07]  /*0380*/  IMAD.MOV.U32 R23, RZ, RZ, R11 ;  /* 0x000000ffff177224 */ /* 0x000fce00078e000b */
.L_x_16:
[----:B----4-:R-:W-:Y:S05]  /*0390*/  BSYNC.RECONVERGENT B1 ;  /* 0x0000000000017941 */ /* 0x010fea0003800200 */
.L_x_15:
[----:B------:R-:W-:-:S05]  /*03a0*/  IMAD.SHL.U32 R8, R28, 0x40, RZ ;  /* 0x000000401c087824 */ /* 0x000fca00078e00ff */
[----:B------:R-:W-:-:S04]  /*03b0*/  LOP3.LUT R8, R8, 0x40, RZ, 0xc0, !PT ;  /* 0x0000004008087812 */ /* 0x000fc800078ec0ff */
[----:B------:R-:W-:-:S05]  /*03c0*/  IADD3 R16, P0, PT, R8, UR18, RZ ;  /* 0x0000001208107c10 */ /* 0x000fca000ff1e0ff */
[----:B------:R-:W-:-:S05]  /*03d0*/  IMAD.X R17, RZ, RZ, UR19, P0 ;  /* 0x00000013ff117e24 */ /* 0x000fca00080e06ff */
[----:B------:R-:W2:Y:S04]  /*03e0*/  LDG.E.128.CONSTANT R8, desc[UR6][R16.64] ;  /* 0x0000000610087981 */ /* 0x000ea8000c1e9d00 */
[----:B------:R-:W3:Y:S04]  /*03f0*/  LDG.E.128.CONSTANT R12, desc[UR6][R16.64+0x10] ;  /* 0x00001006100c7981 */ /* 0x000ee8000c1e9d00 */
[----:B------:R-:W4:Y:S01]  /*0400*/  LDG.E.128.CONSTANT R16, desc[UR6][R16.64+0x20] ;  /* 0x0000200610107981 */ /* 0x000f22000c1e9d00 */
        /* <DEDUP_REMOVED lines=10> */
[----:B---3--:R-:W-:-:S08]  /*04b0*/  DFMA R8, R26, R8, R12 ;  /* 0x000000081a08722b */ /* 0x008fd0000000000c */
[----:B------:R-:W-:-:S08]  /*04c0*/  DFMA R8, R26, R8, R14 ;  /* 0x000000081a08722b */ /* 0x000fd0000000000e */
[----:B----4-:R-:W-:-:S08]  /*04d0*/  DFMA R8, R26, R8, R16 ;  /* 0x000000081a08722b */ /* 0x010fd00000000010 */
        /* <DEDUP_REMOVED lines=33> */
[----:B------:R-:W-:Y:S05]  /*06f0*/  CALL.REL.NOINC `($kick_drift_up_simultaneously$__internal_trig_reduction_slowpathd) ;  /* 0x0000000000a87944 */ /* 0x000fea0003c00000 */
[----:B------:R-:W-:Y:S02]  /*0700*/  IMAD.MOV.U32 R22, RZ, RZ, R10 ;  /* 0x000000ffff167224 */ /* 0x000fe400078e000a */
[----:B------:R-:W-:-:S07]  /*0710*/  IMAD.MOV.U32 R23, RZ, RZ, R11 ;  /* 0x000000ffff177224 */ /* 0x000fce00078e000b */
.L_x_18:
[----:B------:R-:W-:Y:S05]  /*0720*/  BSYNC.RECONVERGENT B1 ;  /* 0x0000000000017941 */ /* 0x000fea0003800200 */
.L_x_17:
        /* <DEDUP_REMOVED lines=15> */
[----:B------:R-:W2:Y:S01]  /*0820*/  LDG.E.64 R8, desc[UR6][R4.64] ;  /* 0x0000000604087981 */ /* 0x000ea2000c1e1b00 */
[----:B------:R-:W-:-:S06]  /*0830*/  VIADD R0, R0, UR4 ;  /* 0x0000000400007c36 */ /* 0x000fcc0008000000 */
[----:B------:R-:W-:-:S08]  /*0840*/  DFMA R10, R26, R24, R10 ;  /* 0x000000181a0a722b */ /* 0x000fd0000000000a */
[----:B---3--:R-:W-:-:S08]  /*0850*/  DFMA R10, R26, R10, R12 ;  /* 0x0000000a1a0a722b */ /* 0x008fd0000000000c */
[----:B------:R-:W-:-:S08]  /*0860*/  DFMA R10, R26, R10, R14 ;  /* 0x0000000a1a0a722b */ /* 0x000fd0000000000e */
[----:B----4-:R-:W-:-:S08]  /*0870*/  DFMA R10, R26, R10, R16 ;  /* 0x0000000a1a0a722b */ /* 0x010fd00000000010 */
        /* <DEDUP_REMOVED lines=8> */
[----:B------:R-:W-:Y:S02]  /*0900*/  FSEL R11, R13, R11, !P0 ;  /* 0x0000000b0d0b7208 */ /* 0x000fe40004000000 */
[----:B------:R-:W-:-:S04]  /*0910*/  ISETP.GE.AND P0, PT, R0, UR26, PT ;  /* 0x0000001a00007c0c */ /* 0x000fc8000bf06270 */
[----:B------:R-:W-:-:S08]  /*0920*/  DMUL R10, R10, UR20 ;  /* 0x000000140a0a7c28 */ /* 0x000fd00008000000 */
[----:B------:R-:W-:-:S08]  /*0930*/  DFMA R10, R20, UR22, R10 ;  /* 0x00000016140a7c2b */ /* 0x000fd0000800000a */
[----:B------:R-:W-:-:S08]  /*0940*/  DADD R10, R10, -UR24 ;  /* 0x800000180a0a7e29 */ /* 0x000fd00008000000 */
[----:B--2---:R-:W-:-:S07]  /*0950*/  DADD R8, R10, R8 ;  /* 0x000000000a087229 */ /* 0x004fce0000000008 */
[----:B------:R1:W-:Y:S01]  /*0960*/  STG.E.64 desc[UR6][R4.64], R8 ;  /* 0x0000000804007986 */ /* 0x0003e2000c101b06 */
[----:B------:R-:W-:Y:S05]  /*0970*/  @!P0 BRA `(.L_x_19) ;  /* 0xfffffff400fc8947 */ /* 0x000fea000383ffff */
[----:B------:R-:W-:Y:S05]  /*0980*/  BSYNC.RECONVERGENT B0 ;  /* 0x0000000000007941 */ /* 0x000fea0003800200 */
.L_x_14:
[----:B------:R-:W-:Y:S05]  /*0990*/  EXIT ;  /* 0x000000000000794d */ /* 0x000fea0003800000 */
        .type           $kick_drift_up_simultaneously$__internal_trig_reduction_slowpathd,@function
        .size           $kick_drift_up_simultaneously$__internal_trig_reduction_slowpathd,(.L_x_61 - $kick_drift_up_simultaneously$__internal_trig_reduction_slowpathd)
$kick_drift_up_simultaneously$__internal_trig_reduction_slowpathd:
        /* <DEDUP_REMOVED lines=24> */
.L_x_24:
        /* <DEDUP_REMOVED lines=28> */
.L_x_23:
[----:B------:R-:W-:-:S07]  /*0ce0*/  IMAD.MOV.U32 R14, RZ, RZ, R16 ;  /* 0x000000ffff0e7224 */ /* 0x000fce00078e0010 */
.L_x_22:
[----:B------:R-:W-:Y:S05]  /*0cf0*/  BSYNC.RECONVERGENT B2 ;  /* 0x0000000000027941 */ /* 0x000fea0003800200 */
.L_x_21:
        /* <DEDUP_REMOVED lines=60> */
.L_x_26:
[----:B------:R-:W-:Y:S05]  /*10c0*/  BSYNC.RECONVERGENT B2 ;  /* 0x0000000000027941 */ /* 0x000fea0003800200 */
.L_x_25:
        /* <DEDUP_REMOVED lines=36> */
.L_x_20:
[----:B------:R-:W-:Y:S02]  /*1310*/  IMAD.MOV.U32 R23, RZ, RZ, 0x0 ;  /* 0x00000000ff177424 */ /* 0x000fe400078e00ff */
[----:B------:R-:W-:Y:S02]  /*1320*/  IMAD.MOV.U32 R28, RZ, RZ, R8 ;  /* 0x000000ffff1c7224 */ /* 0x000fe400078e0008 */
[----:B------:R-:W-:Y:S05]  /*1330*/  RET.REL.NODEC R22 `(kick_drift_up_simultaneously) ;  /* 0xffffffec16307950 */ /* 0x000fea0003c3ffff */
.L_x_27:
        /* <DEDUP_REMOVED lines=12> */
.L_x_61:


//--------------------- .text.drift_down          --------------------------
	.section	.text.drift_down,"ax",@progbits
	.align	128
        .global         drift_down
        .type           drift_down,@function
        .size           drift_down,(.L_x_66 - drift_down)
        .other          drift_down,@"STO_CUDA_ENTRY STV_DEFAULT"
drift_down:
.text.drift_down:
[----:B------:R-:W-:Y:S01]  /*0000*/  LDC R1, c[0x0][0x37c] ;  /* 0x0000df00ff017b82 */ /* 0x000fe20000000800 */
[----:B------:R-:W0:Y:S01]  /*0010*/  S2R R0, SR_TID.X ;  /* 0x0000000000007919 */ /* 0x000e220000002100 */
[----:B------:R-:W0:Y:S01]  /*0020*/  LDCU UR4, c[0x0][0x360] ;  /* 0x00006c00ff0477ac */ /* 0x000e220008000800 */
[----:B------:R-:W0:Y:S01]  /*0030*/  S2R R3, SR_CTAID.X ;  /* 0x0000000000037919 */ /* 0x000e220000002500 */
[----:B------:R-:W1:Y:S01]  /*0040*/  LDCU UR8, c[0x0][0x398] ;  /* 0x00007300ff0877ac */ /* 0x000e620008000800 */
[----:B0-----:R-:W-:-:S05]  /*0050*/  IMAD R0, R3, UR4, R0 ;  /* 0x0000000403007c24 */ /* 0x001fca000f8e0200 */
[----:B-1----:R-:W-:-:S13]  /*0060*/  ISETP.GE.AND P0, PT, R0, UR8, PT ;  /* 0x0000000800007c0c */ /* 0x002fda000bf06270 */
[----:B------:R-:W-:Y:S05]  /*0070*/  @P0 EXIT ;  /* 0x000000000000094d */ /* 0x000fea0003800000 */
[----:B------:R-:W0:Y:S01]  /*0080*/  LDC.64 R10, c[0x0][0x380] ;  /* 0x0000e000ff0a7b82 */ /* 0x000e220000000a00 */
[----:B------:R-:W1:Y:S01]  /*0090*/  LDCU UR5, c[0x0][0x370] ;  /* 0x00006e00ff0577ac */ /* 0x000e620008000800 */
[----:B------:R-:W2:Y:S06]  /*00a0*/  LDCU.64 UR6, c[0x0][0x358] ;  /* 0x00006b00ff0677ac */ /* 0x000eac0008000a00 */
[----:B------:R-:W3:Y:S01]  /*00b0*/  LDC.64 R8, c[0x0][0x388] ;  /* 0x0000e200ff087b82 */ /* 0x000ee20000000a00 */
[----:B------:R-:W4:Y:S01]  /*00c0*/  LDCU.64 UR10, c[0x0][0x390] ;  /* 0x00007200ff0a77ac */ /* 0x000f220008000a00 */
[----:B-1----:R-:W-:-:S12]  /*00d0*/  UIMAD UR4, UR4, UR5, URZ ;  /* 0x00000005040472a4 */ /* 0x002fd8000f8e02ff */
.L_x_28:
[----:B---3--:R-:W-:-:S04]  /*00e0*/  IMAD.WIDE R2, R0, 0x8, R8 ;  /* 0x0000000800027825 */ /* 0x008fc800078e0208 */
[C---:B01----:R-:W-:Y:S02]  /*00f0*/  IMAD.WIDE R4, R0.reuse, 0x8, R10 ;  /* 0x0000000800047825 */ /* 0x043fe400078e020a */
[----:B--2---:R-:W4:Y:S04]  /*0100*/  LDG.E.64 R2, desc[UR6][R2.64] ;  /* 0x0000000602027981 */ /* 0x004f28000c1e1b00 */
[----:B------:R-:W4:Y:S01]  /*0110*/  LDG.E.64 R6, desc[UR6][R4.64] ;  /* 0x0000000604067981 */ /* 0x000f22000c1e1b00 */
[----:B------:R-:W-:-:S04]  /*0120*/  IADD3 R0, PT, PT, R0, UR4, RZ ;  /* 0x0000000400007c10 */ /* 0x000fc8000fffe0ff */
[----:B------:R-:W-:Y:S01]  /*0130*/  ISETP.GE.AND P0, PT, R0, UR8, PT ;  /* 0x0000000800007c0c */ /* 0x000fe2000bf06270 */
[----:B----4-:R-:W-:-:S07]  /*0140*/  DFMA R6, R2, UR10, R6 ;  /* 0x0000000a02067c2b */ /* 0x010fce0008000006 */
[----:B------:R1:W-:Y:S05]  /*0150*/  STG.E.64 desc[UR6][R4.64], R6 ;  /* 0x0000000604007986 */ /* 0x0003ea000c101b06 */
[----:B------:R-:W-:Y:S05]  /*0160*/  @!P0 BRA `(.L_x_28) ;  /* 0xfffffffc00dc8947 */ /* 0x000fea000383ffff */
[----:B------:R-:W-:Y:S05]  /*0170*/  EXIT ;  /* 0x000000000000794d */ /* 0x000fea0003800000 */
.L_x_29:
        /* <DEDUP_REMOVED lines=16> */
.L_x_66:


//--------------------- .text.drift_up            --------------------------
	.section	.text.drift_up,"ax",@progbits
	.align	128
        .global         drift_up
        .type           drift_up,@function
        .size           drift_up,(.L_x_67 - drift_up)
        .other          drift_up,@"STO_CUDA_ENTRY STV_DEFAULT"
drift_up:
.text.drift_up:
        /* <DEDUP_REMOVED lines=14> */
.L_x_30:
[----:B---3--:R-:W-:-:S04]  /*00e0*/  IMAD.WIDE R2, R0, 0x8, R8 ;  /* 0x0000000800027825 */ /* 0x008fc800078e0208 */
[C---:B01----:R-:W-:Y:S02]  /*00f0*/  IMAD.WIDE R4, R0.reuse, 0x8, R10 ;  /* 0x0000000800047825 */ /* 0x043fe400078e020a */
[----:B--2---:R-:W4:Y:S04]  /*0100*/  LDG.E.64 R2, desc[UR6][R2.64] ;  /* 0x0000000602027981 */ /* 0x004f28000c1e1b00 */
[----:B------:R-:W4:Y:S01]  /*0110*/  LDG.E.64 R6, desc[UR6][R4.64] ;  /* 0x0000000604067981 */ /* 0x000f22000c1e1b00 */
[----:B------:R-:W-:-:S04]  /*0120*/  IADD3 R0, PT, PT, R0, UR4, RZ ;  /* 0x0000000400007c10 */ /* 0x000fc8000fffe0ff */
[----:B------:R-:W-:Y:S01]  /*0130*/  ISETP.GE.AND P0, PT, R0, UR8, PT ;  /* 0x0000000800007c0c */ /* 0x000fe2000bf06270 */
[----:B----4-:R-:W-:-:S07]  /*0140*/  DFMA R6, -R2, UR10, R6 ;  /* 0x0000000a02067c2b */ /* 0x010fce0008000106 */
[----:B------:R1:W-:Y:S05]  /*0150*/  STG.E.64 desc[UR6][R4.64], R6 ;  /* 0x0000000604007986 */ /* 0x0003ea000c101b06 */
[----:B------:R-:W-:Y:S05]  /*0160*/  @!P0 BRA `(.L_x_30) ;  /* 0xfffffffc00dc8947 */ /* 0x000fea000383ffff */
[----:B------:R-:W-:Y:S05]  /*0170*/  EXIT ;  /* 0x000000000000794d */ /* 0x000fea0003800000 */
.L_x_31:
        /* <DEDUP_REMOVED lines=16> */
.L_x_67:


//--------------------- .text.kick_down           --------------------------
	.section	.text.kick_down,"ax",@progbits
	.align	128
        .global         kick_down
        .type           kick_down,@function
        .size           kick_down,(.L_x_62 - kick_down)
        .other          kick_down,@"STO_CUDA_ENTRY STV_DEFAULT"
kick_down:
.text.kick_down:
        /* <DEDUP_REMOVED lines=20> */
[----:B------:R-:W0:Y:S01]  /*0140*/  LDCU.128 UR8, c[0x0][0x390] ;  /* 0x00007200ff0877ac */ /* 0x000e220008000c00 */
[----:B-1----:R-:W-:-:S12]  /*0150*/  UIMAD UR4, UR4, UR5, URZ ;  /* 0x00000005040472a4 */ /* 0x002fd8000f8e02ff */
.L_x_37:
[----:B01----:R-:W-:-:S06]  /*0160*/  IMAD.WIDE R8, R7, 0x8, R2 ;  /* 0x0000000807087825 */ /* 0x003fcc00078e0202 */
        /* <DEDUP_REMOVED lines=12> */
[----:B------:R-:W-:-:S04]  /*0230*/  UMOV UR15, 0x3ff921fb ;  /* 0x3ff921fb000f7882 */ /* 0x000fc80000000000 */
        /* <DEDUP_REMOVED lines=13> */
[----:B---34-:R-:W-:Y:S05]  /*0310*/  CALL.REL.NOINC `($kick_down$__internal_trig_reduction_slowpathd) ;  /* 0x0000000400907944 */ /* 0x018fea0003c00000 */
[----:B------:R-:W-:Y:S02]  /*0320*/  IMAD.MOV.U32 R22, RZ, RZ, R12 ;  /* 0x000000ffff167224 */ /* 0x000fe400078e000c */
[----:B------:R-:W-:-:S07]  /*0330*/  IMAD.MOV.U32 R23, RZ, RZ, R13 ;  /* 0x000000ffff177224 */ /* 0x000fce00078e000d */
.L_x_34:
[----:B----4-:R-:W-:Y:S05]  /*0340*/  BSYNC.RECONVERGENT B1 ;  /* 0x0000000000017941 */ /* 0x010fea0003800200 */
.L_x_33:
        /* <DEDUP_REMOVED lines=12> */
[----:B------:R-:W-:Y:S01]  /*0410*/  IMAD.MOV.U32 R6, RZ, RZ, 0x3da8ff83 ;  /* 0x3da8ff83ff067424 */ /* 0x000fe200078e00ff */
[----:B------:R-:W-:-:S02]  /*0420*/  DADD R20, R20, -UR18 ;  /* 0x8000001214147e29 */ /* 0x000fc40008000000 */
[----:B------:R-:W-:Y:S02]  /*0430*/  FSEL R26, R26, -8.06006814911005101289e+34, !P0 ;  /* 0xf9785eba1a1a7808 */ /* 0x000fe40004000000 */
[----:B------:R-:W-:-:S06]  /*0440*/  FSEL R27, -R6, 0.11223486810922622681, !P0 ;  /* 0x3de5db65061b7808 */ /* 0x000fcc0004000100 */
[----:B--2---:R-:W-:-:S08]  /*0450*/  DFMA R8, R24, R26, R8 ;  /* 0x0000001a1808722b */ /* 0x004fd00000000008 */
[----:B------:R-:W-:-:S08]  /*0460*/  DFMA R8, R24, R8, R10 ;  /* 0x000000081808722b */ /* 0x000fd0000000000a */
[----:B----4-:R-:W-:-:S08]  /*0470*/  DFMA R8, R24, R8, R12 ;  /* 0x000000081808722b */ /* 0x010fd0000000000c */
[----:B------:R-:W-:-:S08]  /*0480*/  DFMA R8, R24, R8, R14 ;  /* 0x000000081808722b */ /* 0x000fd0000000000e */
[----:B-----5:R-:W-:-:S08]  /*0490*/  DFMA R8, R24, R8, R16 ;  /* 0x000000081808722b */ /* 0x020fd00000000010 */
[----:B------:R-:W-:-:S08]  /*04a0*/  DFMA R8, R24, R8, R18 ;  /* 0x000000081808722b */ /* 0x000fd00000000012 */
        /* <DEDUP_REMOVED lines=31> */
[----:B---3--:R-:W-:Y:S05]  /*06a0*/  CALL.REL.NOINC `($kick_down$__internal_trig_reduction_slowpathd) ;  /* 0x0000000000ac7944 */ /* 0x008fea0003c00000 */
[----:B------:R-:W-:Y:S02]  /*06b0*/  IMAD.MOV.U32 R22, RZ, RZ, R12 ;  /* 0x000000ffff167224 */ /* 0x000fe400078e000c */
[----:B------:R-:W-:-:S07]  /*06c0*/  IMAD.MOV.U32 R23, RZ, RZ, R13 ;  /* 0x000000ffff177224 */ /* 0x000fce00078e000d */
.L_x_36:
[----:B------:R-:W-:Y:S05]  /*06d0*/  BSYNC.RECONVERGENT B1 ;  /* 0x0000000000017941 */ /* 0x000fea0003800200 */
.L_x_35:
        /* <DEDUP_REMOVED lines=12> */
[----:B------:R-:W-:Y:S02]  /*07a0*/  FSEL R28, R28, -8.06006814911005101289e+34, !P0 ;  /* 0xf9785eba1c1c7808 */ /* 0x000fe40004000000 */
[----:B------:R-:W-:-:S06]  /*07b0*/  FSEL R29, -R6, 0.11223486810922622681, !P0 ;  /* 0x3de5db65061d7808 */ /* 0x000fcc0004000100 */
[----:B--2---:R-:W-:Y:S01]  /*07c0*/  DFMA R28, R24, R28, R8 ;  /* 0x0000001c181c722b */ /* 0x004fe20000000008 */
[----:B---3--:R-:W-:-:S05]  /*07d0*/  IMAD.WIDE R8, R7, 0x8, R4 ;  /* 0x0000000807087825 */ /* 0x008fca00078e0204 */
[----:B------:R-:W2:Y:S02]  /*07e0*/  LDG.E.64 R26, desc[UR6][R8.64] ;  /* 0x00000006081a7981 */ /* 0x000ea4000c1e1b00 */
[----:B------:R-:W-:Y:S01]  /*07f0*/  DFMA R10, R24, R28, R10 ;  /* 0x0000001c180a722b */ /* 0x000fe2000000000a */
[----:B------:R-:W-:-:S07]  /*0800*/  VIADD R7, R7, UR4 ;  /* 0x0000000407077c36 */ /* 0x000fce0008000000 */
        /* <DEDUP_REMOVED lines=16> */
[----:B--2---:R-:W-:-:S07]  /*0910*/  DADD R10, -R10, R26 ;  /* 0x000000000a0a7229 */ /* 0x004fce000000011a */
[----:B------:R1:W-:Y:S01]  /*0920*/  STG.E.64 desc[UR6][R8.64], R10 ;  /* 0x0000000a08007986 */ /* 0x0003e2000c101b06 */
[----:B------:R-:W-:Y:S05]  /*0930*/  @!P0 BRA `(.L_x_37) ;  /* 0xfffffff800088947 */ /* 0x000fea000383ffff */
[----:B------:R-:W-:Y:S05]  /*0940*/  BSYNC.RECONVERGENT B0 ;  /* 0x0000000000007941 */ /* 0x000fea0003800200 */
.L_x_32:
[----:B------:R-:W-:Y:S05]  /*0950*/  EXIT ;  /* 0x000000000000794d */ /* 0x000fea0003800000 */
        .type           $kick_down$__internal_trig_reduction_slowpathd,@function
        .size           $kick_down$__internal_trig_reduction_slowpathd,(.L_x_62 - $kick_down$__internal_trig_reduction_slowpathd)
$kick_down$__internal_trig_reduction_slowpathd:
[--C-:B------:R-:W-:Y:S01]  /*0960*/  SHF.R.U32.HI R6, RZ, 0x14, R23.reuse ;  /* 0x00000014ff067819 */ /* 0x100fe20000011617 */
[----:B------:R-:W-:Y:S02]  /*0970*/  IMAD.MOV.U32 R12, RZ, RZ, R8 ;  /* 0x000000ffff0c7224 */ /* 0x000fe400078e0008 */
[----:B------:R-:W-:Y:S01]  /*0980*/  IMAD.MOV.U32 R13, RZ, RZ, R23 ;  /* 0x000000ffff0d7224 */ /* 0x000fe200078e0017 */
[----:B------:R-:W-:Y:S01]  /*0990*/  LOP3.LUT R0, R6, 0x7ff, RZ, 0xc0, !PT ;  /* 0x000007ff06007812 */ /* 0x000fe200078ec0ff */
[----:B------:R-:W-:-:S03]  /*09a0*/  IMAD.MOV.U32 R8, RZ, RZ, RZ ;  /* 0x000000ffff087224 */ /* 0x000fc600078e00ff */
        /* <DEDUP_REMOVED lines=20> */
.L_x_42:
[----:B------:R-:W1:Y:S01]  /*0af0*/  LDC.64 R12, c[0x4][RZ] ;  /* 0x01000000ff0c7b82 */ /* 0x000e620000000a00 */
[----:B0-----:R-:W-:Y:S02]  /*0b00*/  R2UR UR14, R8 ;  /* 0x00000000080e72ca */ /* 0x001fe400000e0000 */
[----:B------:R-:W-:Y:S01]  /*0b10*/  R2UR UR15, R9 ;  /* 0x00000000090f72ca */ /* 0x000fe200000e0000 */
[----:B-1----:R-:W-:-:S12]  /*0b20*/  IMAD.WIDE R12, R15, 0x8, R12 ;  /* 0x000000080f0c7825 */ /* 0x002fd800078e020c */
[----:B------:R-:W2:Y:S01]  /*0b30*/  LDG.E.64.CONSTANT R12, desc[UR14][R12.64] ;  /* 0x0000000e0c0c7981 */ /* 0x000ea2000c1e9b00 */
[----:B------:R-:W-:Y:S02]  /*0b40*/  VIADD R16, R16, 0x1 ;  /* 0x0000000110107836 */ /* 0x000fe40000000000 */
[----:B------:R-:W-:Y:S02]  /*0b50*/  VIADD R15, R15, 0x1 ;  /* 0x000000010f0f7836 */ /* 0x000fe40000000000 */
[----:B--2---:R-:W-:-:S04]  /*0b60*/  IMAD.WIDE.U32 R10, P2, R12, R17, R10 ;  /* 0x000000110c0a7225 */ /* 0x004fc8000784000a */
[----:B------:R-:W-:Y:S02]  /*0b70*/  IMAD R27, R12, R25, RZ ;  /* 0x000000190c1b7224 */ /* 0x000fe400078e02ff */
[CC--:B------:R-:W-:Y:S02]  /*0b80*/  IMAD R22, R13.reuse, R17.reuse, RZ ;  /* 0x000000110d167224 */ /* 0x0c0fe400078e02ff */
[----:B------:R-:W-:Y:S01]  /*0b90*/  IMAD.HI.U32 R29, R13, R17, RZ ;  /* 0x000000110d1d7227 */ /* 0x000fe200078e00ff */
[----:B------:R-:W-:-:S03]  /*0ba0*/  IADD3 R11, P0, PT, R27, R11, RZ ;  /* 0x0000000b1b0b7210 */ /* 0x000fc60007f1e0ff */
[----:B------:R-:W-:Y:S01]  /*0bb0*/  IMAD R27, R18, 0x8, R1 ;  /* 0x00000008121b7824 */ /* 0x000fe200078e0201 */
[----:B------:R-:W-:Y:S01]  /*0bc0*/  IADD3 R11, P1, PT, R22, R11, RZ ;  /* 0x0000000b160b7210 */ /* 0x000fe20007f3e0ff */
[----:B------:R-:W-:-:S04]  /*0bd0*/  IMAD.HI.U32 R22, R12, R25, RZ ;  /* 0x000000190c167227 */ /* 0x000fc800078e00ff */
[----:B------:R-:W-:Y:S01]  /*0be0*/  IMAD.X R22, RZ, RZ, R22, P2 ;  /* 0x000000ffff167224 */ /* 0x000fe200010e0616 */
[----:B------:R0:W-:Y:S01]  /*0bf0*/  STL.64 [R27], R10 ;  /* 0x0000000a1b007387 */ /* 0x0001e20000100a00 */
[----:B------:R-:W-:-:S03]  /*0c00*/  IMAD.HI.U32 R12, R13, R25, RZ ;  /* 0x000000190d0c7227 */ /* 0x000fc600078e00ff */
[----:B------:R-:W-:Y:S01]  /*0c10*/  IADD3.X R22, P0, PT, R29, R22, RZ, P0, !PT ;  /* 0x000000161d167210 */ /* 0x000fe2000071e4ff */
[----:B------:R-:W-:Y:S02]  /*0c20*/  IMAD R13, R13, R25, RZ ;  /* 0x000000190d0d7224 */ /* 0x000fe400078e02ff */
[----:B------:R-:W-:Y:S02]  /*0c30*/  VIADD R18, R18, 0x1 ;  /* 0x0000000112127836 */ /* 0x000fe40000000000 */
[----:B------:R-:W-:Y:S01]  /*0c40*/  IMAD.X R12, RZ, RZ, R12, P0 ;  /* 0x000000ffff0c7224 */ /* 0x000fe200000e060c */
[----:B------:R-:W-:Y:S02]  /*0c50*/  ISETP.NE.AND P0, PT, R16, -0xf, PT ;  /* 0xfffffff11000780c */ /* 0x000fe40003f05270 */
[----:B------:R-:W-:-:S05]  /*0c60*/  IADD3.X R22, P1, PT, R13, R22, RZ, P1, !PT ;  /* 0x000000160d167210 */ /* 0x000fca0000f3e4ff */
[----:B------:R-:W-:Y:S02]  /*0c70*/  IMAD.X R13, RZ, RZ, R12, P1 ;  /* 0x000000ffff0d7224 */ /* 0x000fe400008e060c */
[----:B0-----:R-:W-:Y:S02]  /*0c80*/  IMAD.MOV.U32 R10, RZ, RZ, R22 ;  /* 0x000000ffff0a7224 */ /* 0x001fe400078e0016 */
[----:B------:R-:W-:Y:S02]  /*0c90*/  IMAD.MOV.U32 R11, RZ, RZ, R13 ;  /* 0x000000ffff0b7224 */ /* 0x000fe400078e000d */
[----:B------:R-:W-:Y:S05]  /*0ca0*/  @P0 BRA `(.L_x_42) ;  /* 0xfffffffc00900947 */ /* 0x000fea000383ffff */
[----:B------:R-:W-:Y:S05]  /*0cb0*/  BSYNC.RECONVERGENT B3 ;  /* 0x0000000000037941 */ /* 0x000fea0003800200 */
.L_x_41:
[----:B------:R-:W-:-:S07]  /*0cc0*/  IMAD.MOV.U32 R15, RZ, RZ, R0 ;  /* 0x000000ffff0f7224 */ /* 0x000fce00078e0000 */
.L_x_40:
[----:B------:R-:W-:Y:S05]  /*0cd0*/  BSYNC.RECONVERGENT B2 ;  /* 0x0000000000027941 */ /* 0x000fea0003800200 */
.L_x_39:
[----:B------:R-:W-:Y:S01]  /*0ce0*/  LOP3.LUT P0, R16, R6, 0x3f, RZ, 0xc0, !PT ;  /* 0x0000003f06107812 */ /* 0x000fe2000780c0ff */
[----:B------:R-:W-:-:S04]  /*0cf0*/  IMAD.IADD R0, R19, 0x1, R15 ;  /* 0x0000000113007824 */ /* 0x000fc800078e020f */
[----:B------:R-:W-:-:S05]  /*0d00*/  IMAD.U32 R6, R0, 0x8, R1 ;  /* 0x0000000800067824 */ /* 0x000fca00078e0001 */
[----:B------:R0:W-:Y:S04]  /*0d10*/  STL.64 [R6+-0x78], R10 ;  /* 0xffff880a06007387 */ /* 0x0001e80000100a00 */
[----:B------:R-:W2:Y:S04]  /*0d20*/  @P0 LDL.64 R18, [R1+0x8] ;  /* 0x0000080001120983 */ /* 0x000ea80000100a00 */
[----:B------:R-:W3:Y:S04]  /*0d30*/  LDL.64 R12, [R1+0x10] ;  /* 0x00001000010c7983 */ /* 0x000ee80000100a00 */
[----:B------:R-:W4:Y:S01]  /*0d40*/  LDL.64 R8, [R1+0x18] ;  /* 0x0000180001087983 */ /* 0x000f220000100a00 */
[----:B------:R-:W-:Y:S01]  /*0d50*/  @P0 LOP3.LUT R0, R16, 0x3f, RZ, 0x3c, !PT ;  /* 0x0000003f10000812 */ /* 0x000fe200078e3cff */
[----:B------:R-:W-:Y:S01]  /*0d60*/  BSSY.RECONVERGENT B2, `(.L_x_43) ;  /* 0x0000034000027945 */ /* 0x000fe20003800200 */
[----:B--2---:R-:W-:-:S02]  /*0d70*/  @P0 SHF.R.U64 R15, R18, 0x1, R19 ;  /* 0x00000001120f0819 */ /* 0x004fc40000001213 */
[----:B------:R-:W-:Y:S02]  /*0d80*/  @P0 SHF.R.U32.HI R17, RZ, 0x1, R19 ;  /* 0x00000001ff110819 */ /* 0x000fe40000011613 */
[C---:B---3--:R-:W-:Y:S02]  /*0d90*/  @P0 SHF.L.U32 R19, R12.reuse, R16, RZ ;  /* 0x000000100c130219 */ /* 0x048fe400000006ff */
[----:B0-----:R-:W-:Y:S02]  /*0da0*/  @P0 SHF.R.U64 R6, R15, R0, R17 ;  /* 0x000000000f060219 */ /* 0x001fe40000001211 */
[--C-:B------:R-:W-:Y:S02]  /*0db0*/  @P0 SHF.R.U32.HI R29, RZ, 0x1, R13.reuse ;  /* 0x00000001ff1d0819 */ /* 0x100fe4000001160d */
[C-C-:B------:R-:W-:Y:S02]  /*0dc0*/  @P0 SHF.R.U64 R27, R12.reuse, 0x1, R13.reuse ;  /* 0x000000010c1b0819 */ /* 0x140fe4000000120d */
[----:B------:R-:W-:-:S02]  /*0dd0*/  @P0 SHF.L.U64.HI R25, R12, R16, R13 ;  /* 0x000000100c190219 */ /* 0x000fc4000001020d */
[----:B------:R-:W-:Y:S02]  /*0de0*/  @P0 SHF.R.U32.HI R10, RZ, R0, R17 ;  /* 0x00000000ff0a0219 */ /* 0x000fe40000011611 */
[----:B------:R-:W-:Y:S02]  /*0df0*/  @P0 LOP3.LUT R12, R19, R6, RZ, 0xfc, !PT ;  /* 0x00000006130c0212 */ /* 0x000fe400078efcff */
[----:B----4-:R-:W-:Y:S02]  /*0e00*/  @P0 SHF.L.U32 R11, R8, R16, RZ ;  /* 0x00000010080b0219 */ /* 0x010fe400000006ff */
[----:B------:R-:W-:Y:S01]  /*0e10*/  @P0 SHF.R.U64 R18, R27, R0, R29 ;  /* 0x000000001b120219 */ /* 0x000fe2000000121d */
[----:B------:R-:W-:Y:S01]  /*0e20*/  IMAD.SHL.U32 R6, R12, 0x4, RZ ;  /* 0x000000040c067824 */ /* 0x000fe200078e00ff */
[----:B------:R-:W-:Y:S02]  /*0e30*/  @P0 LOP3.LUT R13, R25, R10, RZ, 0xfc, !PT ;  /* 0x0000000a190d0212 */ /* 0x000fe400078efcff */
[----:B------:R-:W-:-:S02]  /*0e40*/  @P0 SHF.L.U64.HI R15, R8, R16, R9 ;  /* 0x00000010080f0219 */ /* 0x000fc40000010209 */
[----:B------:R-:W-:Y:S02]  /*0e50*/  @P0 SHF.R.U32.HI R0, RZ, R0, R29 ;  /* 0x00000000ff000219 */ /* 0x000fe4000001161d */
[----:B------:R-:W-:Y:S02]  /*0e60*/  @P0 LOP3.LUT R8, R11, R18, RZ, 0xfc, !PT ;  /* 0x000000120b080212 */ /* 0x000fe400078efcff */
[----:B------:R-:W-:Y:S02]  /*0e70*/  SHF.L.U64.HI R12, R12, 0x2, R13 ;  /* 0x000000020c0c7819 */ /* 0x000fe4000001020d */
[----:B------:R-:W-:Y:S02]  /*0e80*/  @P0 LOP3.LUT R9, R15, R0, RZ, 0xfc, !PT ;  /* 0x000000000f090212 */ /* 0x000fe400078efcff */
[----:B------:R-:W-:Y:S02]  /*0e90*/  SHF.L.W.U32.HI R11, R13, 0x2, R8 ;  /* 0x000000020d0b7819 */ /* 0x000fe40000010e08 */
[----:B------:R-:W-:-:S02]  /*0ea0*/  IADD3 RZ, P0, PT, RZ, -R6, RZ ;  /* 0x80000006ffff7210 */ /* 0x000fc40007f1e0ff */
[----:B------:R-:W-:Y:S02]  /*0eb0*/  LOP3.LUT R0, RZ, R12, RZ, 0x33, !PT ;  /* 0x0000000cff007212 */ /* 0x000fe400078e33ff */
[----:B------:R-:W-:Y:S02]  /*0ec0*/  SHF.L.W.U32.HI R8, R8, 0x2, R9 ;  /* 0x0000000208087819 */ /* 0x000fe40000010e09 */
[----:B------:R-:W-:Y:S02]  /*0ed0*/  LOP3.LUT R10, RZ, R11, RZ, 0x33, !PT ;  /* 0x0000000bff0a7212 */ /* 0x000fe400078e33ff */
[----:B------:R-:W-:Y:S02]  /*0ee0*/  IADD3.X R13, P0, PT, RZ, R0, RZ, P0, !PT ;  /* 0x00000000ff0d7210 */ /* 0x000fe4000071e4ff */
[----:B------:R-:W-:Y:S02]  /*0ef0*/  LOP3.LUT R0, RZ, R8, RZ, 0x33, !PT ;  /* 0x00000008ff007212 */ /* 0x000fe400078e33ff */
[----:B------:R-:W-:-:S02]  /*0f00*/  IADD3.X R10, P1, PT, RZ, R10, RZ, P0, !PT ;  /* 0x0000000aff0a7210 */ /* 0x000fc4000073e4ff */
[----:B------:R-:W-:-:S03]  /*0f10*/  ISETP.GT.U32.AND P2, PT, R11, -0x1, PT ;  /* 0xffffffff0b00780c */ /* 0x000fc60003f44070 */
[----:B------:R-:W-:Y:S01]  /*0f20*/  IMAD.X R15, RZ, RZ, R0, P1 ;  /* 0x000000ffff0f7224 */ /* 0x000fe200008e0600 */
[----:B------:R-:W-:-:S04]  /*0f30*/  ISETP.GT.AND.EX P0, PT, R8, -0x1, PT, P2 ;  /* 0xffffffff0800780c */ /* 0x000fc80003f04320 */
[----:B------:R-:W-:Y:S02]  /*0f40*/  SEL R0, R8, R15, P0 ;  /* 0x0000000f08007207 */ /* 0x000fe40000000000 */
[----:B------:R-:W-:Y:S02]  /*0f50*/  SEL R11, R11, R10, P0 ;  /* 0x0000000a0b0b7207 */ /* 0x000fe40000000000 */
[----:B------:R-:W-:Y:S02]  /*0f60*/  ISETP.NE.U32.AND P1, PT, R0, RZ, PT ;  /* 0x000000ff0000720c */ /* 0x000fe40003f25070 */
[----:B------:R-:W-:Y:S02]  /*0f70*/  SEL R17, R12, R13, P0 ;  /* 0x0000000d0c117207 */ /* 0x000fe40000000000 */
[----:B------:R-:W-:Y:S01]  /*0f80*/  SEL R15, R11, R0, !P1 ;  /* 0x000000000b0f7207 */ /* 0x000fe20004800000 */
[----:B------:R-:W-:-:S05]  /*0f90*/  @!P0 IMAD.MOV R6, RZ, RZ, -R6 ;  /* 0x000000ffff068224 */ /* 0x000fca00078e0a06 */
[----:B------:R-:W0:Y:S02]  /*0fa0*/  FLO.U32 R15, R15 ;  /* 0x0000000f000f7300 */ /* 0x000e2400000e0000 */
[C---:B0-----:R-:W-:Y:S02]  /*0fb0*/  IADD3 R16, PT, PT, -R15.reuse, 0x1f, RZ ;  /* 0x0000001f0f107810 */ /* 0x041fe40007ffe1ff */
[----:B------:R-:W-:-:S03]  /*0fc0*/  IADD3 R10, PT, PT, -R15, 0x3f, RZ ;  /* 0x0000003f0f0a7810 */ /* 0x000fc60007ffe1ff */
[----:B------:R-:W-:-:S05]  /*0fd0*/  @P1 IMAD.MOV R10, RZ, RZ, R16 ;  /* 0x000000ffff0a1224 */ /* 0x000fca00078e0210 */
[----:B------:R-:W-:-:S13]  /*0fe0*/  ISETP.NE.AND P1, PT, R10, RZ, PT ;  /* 0x000000ff0a00720c */ /* 0x000fda0003f25270 */
[----:B------:R-:W-:Y:S05]  /*0ff0*/  @!P1 BRA `(.L_x_44) ;  /* 0x0000000000289947 */ /* 0x000fea0003800000 */
[--C-:B------:R-:W-:Y:S02]  /*1000*/  SHF.R.U64 R13, R6, 0x1, R17.reuse ;  /* 0x00000001060d7819 */ /* 0x100fe40000001211 */
[C---:B------:R-:W-:Y:S02]  /*1010*/  LOP3.LUT R6, R10.reuse, 0x3f, RZ, 0xc0, !PT ;  /* 0x0000003f0a067812 */ /* 0x040fe400078ec0ff */
        /* <DEDUP_REMOVED lines=8> */
.L_x_44:
[----:B------:R-:W-:Y:S05]  /*10a0*/  BSYNC.RECONVERGENT B2 ;  /* 0x0000000000027941 */ /* 0x000fea0003800200 */
.L_x_43:
        /* <DEDUP_REMOVED lines=18> */
[----:B------:R-:W-:-:S05]  /*11d0*/  IADD3 R12, P2, PT, R11, 0x1, RZ ;  /* 0x000000010b0c7810 */ /* 0x000fca0007f5e0ff */
[----:B------:R-:W-:Y:S01]  /*11e0*/  IMAD.X R11, RZ, RZ, R13, P2 ;  /* 0x000000ffff0b7224 */ /* 0x000fe200010e060d */
[----:B------:R-:W-:Y:S02]  /*11f0*/  SEL R13, RZ, 0xffffffff, !P1 ;  /* 0xffffffffff0d7807 */ /* 0x000fe40004800000 */
[----:B------:R-:W-:Y:S02]  /*1200*/  LOP3.LUT P1, R0, R23, 0x80000000, RZ, 0xc0, !PT ;  /* 0x8000000017007812 */ /* 0x000fe4000782c0ff */
[----:B------:R-:W-:Y:S01]  /*1210*/  SHF.R.U64 R12, R12, 0xa, R11 ;  /* 0x0000000a0c0c7819 */ /* 0x000fe2000000120b */
[----:B------:R-:W-:Y:S01]  /*1220*/  IMAD.IADD R10, R13, 0x1, -R10 ;  /* 0x000000010d0a7824 */ /* 0x000fe200078e0a0a */
[----:B------:R-:W-:Y:S02]  /*1230*/  SHF.R.U32.HI R13, RZ, 0x1e, R9 ;  /* 0x0000001eff0d7819 */ /* 0x000fe40000011609 */
[----:B------:R-:W-:Y:S01]  /*1240*/  IADD3 R12, P2, PT, R12, 0x1, RZ ;  /* 0x000000010c0c7810 */ /* 0x000fe20007f5e0ff */
[----:B------:R-:W-:Y:S01]  /*1250*/  IMAD.SHL.U32 R9, R10, 0x100000, RZ ;  /* 0x001000000a097824 */ /* 0x000fe200078e00ff */
[----:B------:R-:W-:-:S02]  /*1260*/  LEA.HI R8, R8, R13, RZ, 0x1 ;  /* 0x0000000d08087211 */ /* 0x000fc400078f08ff */
[----:B------:R-:W-:Y:S02]  /*1270*/  LEA.HI.X R11, R11, RZ, RZ, 0x16, P2 ;  /* 0x000000ff0b0b7211 */ /* 0x000fe400010fb4ff */
[----:B------:R-:W-:Y:S01]  /*1280*/  @!P0 LOP3.LUT R0, R0, 0x80000000, RZ, 0x3c, !PT ;  /* 0x8000000000008812 */ /* 0x000fe200078e3cff */
[----:B------:R-:W-:Y:S01]  /*1290*/  @P1 IMAD.MOV R8, RZ, RZ, -R8 ;  /* 0x000000ffff081224 */ /* 0x000fe200078e0a08 */
[--C-:B------:R-:W-:Y:S02]  /*12a0*/  SHF.R.U64 R12, R12, 0x1, R11.reuse ;  /* 0x000000010c0c7819 */ /* 0x100fe4000000120b */
[----:B------:R-:W-:Y:S02]  /*12b0*/  SHF.R.U32.HI R6, RZ, 0x1, R11 ;  /* 0x00000001ff067819 */ /* 0x000fe4000001160b */
[----:B------:R-:W-:-:S04]  /*12c0*/  IADD3 R12, P2, P3, RZ, RZ, R12 ;  /* 0x000000ffff0c7210 */ /* 0x000fc80007b5e00c */
[----:B------:R-:W-:-:S04]  /*12d0*/  IADD3.X R9, PT, PT, R9, 0x3fe00000, R6, P2, P3 ;  /* 0x3fe0000009097810 */ /* 0x000fc800017e6406 */
[----:B------:R-:W-:-:S07]  /*12e0*/  LOP3.LUT R13, R9, R0, RZ, 0xfc, !PT ;  /* 0x00000000090d7212 */ /* 0x000fce00078efcff */
.L_x_38:
[----:B------:R-:W-:Y:S02]  /*12f0*/  IMAD.MOV.U32 R15, RZ, RZ, 0x0 ;  /* 0x00000000ff0f7424 */ /* 0x000fe400078e00ff */
[----:B------:R-:W-:Y:S02]  /*1300*/  IMAD.MOV.U32 R0, RZ, RZ, R8 ;  /* 0x000000ffff007224 */ /* 0x000fe400078e0008 */
[----:B------:R-:W-:Y:S05]  /*1310*/  RET.REL.NODEC R14 `(kick_down) ;  /* 0xffffffec0e387950 */ /* 0x000fea0003c3ffff */
.L_x_45:
        /* <DEDUP_REMOVED lines=14> */
.L_x_62:


//--------------------- .text.kick_up             --------------------------
	.section	.text.kick_up,"ax",@progbits
	.align	128
        .global         kick_up
        .type           kick_up,@function
        .size           kick_up,(.L_x_63 - kick_up)
        .other          kick_up,@"STO_CUDA_ENTRY STV_DEFAULT"
kick_up:
.text.kick_up:
        /* <DEDUP_REMOVED lines=22> */
.L_x_51:
        /* <DEDUP_REMOVED lines=27> */
[----:B---34-:R-:W-:Y:S05]  /*0310*/  CALL.REL.NOINC `($kick_up$__internal_trig_reduction_slowpathd) ;  /* 0x0000000400907944 */ /* 0x018fea0003c00000 */
[----:B------:R-:W-:Y:S02]  /*0320*/  IMAD.MOV.U32 R22, RZ, RZ, R12 ;  /* 0x000000ffff167224 */ /* 0x000fe400078e000c */
[----:B------:R-:W-:-:S07]  /*0330*/  IMAD.MOV.U32 R23, RZ, RZ, R13 ;  /* 0x000000ffff177224 */ /* 0x000fce00078e000d */
.L_x_48:
[----:B----4-:R-:W-:Y:S05]  /*0340*/  BSYNC.RECONVERGENT B1 ;  /* 0x0000000000017941 */ /* 0x010fea0003800200 */
.L_x_47:
        /* <DEDUP_REMOVED lines=53> */
[----:B---3--:R-:W-:Y:S05]  /*06a0*/  CALL.REL.NOINC `($kick_up$__internal_trig_reduction_slowpathd) ;  /* 0x0000000000ac7944 */ /* 0x008fea0003c00000 */
[----:B------:R-:W-:Y:S02]  /*06b0*/  IMAD.MOV.U32 R22, RZ, RZ, R12 ;  /* 0x000000ffff167224 */ /* 0x000fe400078e000c */
[----:B------:R-:W-:-:S07]  /*06c0*/  IMAD.MOV.U32 R23, RZ, RZ, R13 ;  /* 0x000000ffff177224 */ /* 0x000fce00078e000d */
.L_x_50:
[----:B------:R-:W-:Y:S05]  /*06d0*/  BSYNC.RECONVERGENT B1 ;  /* 0x0000000000017941 */ /* 0x000fea0003800200 */
.L_x_49:
        /* <DEDUP_REMOVED lines=39> */
.L_x_46:
[----:B------:R-:W-:Y:S05]  /*0950*/  EXIT ;  /* 0x000000000000794d */ /* 0x000fea0003800000 */
        .type           $kick_up$__internal_trig_reduction_slowpathd,@function
        .size           $kick_up$__internal_trig_reduction_slowpathd,(.L_x_63 - $kick_up$__internal_trig_reduction_slowpathd)
$kick_up$__internal_trig_reduction_slowpathd:
        /* <DEDUP_REMOVED lines=25> */
.L_x_56:
        /* <DEDUP_REMOVED lines=29> */
.L_x_55:
[----:B------:R-:W-:-:S07]  /*0cc0*/  IMAD.MOV.U32 R15, RZ, RZ, R0 ;  /* 0x000000ffff0f7224 */ /* 0x000fce00078e0000 */
.L_x_54:
[----:B------:R-:W-:Y:S05]  /*0cd0*/  BSYNC.RECONVERGENT B2 ;  /* 0x0000000000027941 */ /* 0x000fea0003800200 */
.L_x_53:
        /* <DEDUP_REMOVED lines=60> */
.L_x_58:
[----:B------:R-:W-:Y:S05]  /*10a0*/  BSYNC.RECONVERGENT B2 ;  /* 0x0000000000027941 */ /* 0x000fea0003800200 */
.L_x_57:
        /* <DEDUP_REMOVED lines=36> */
.L_x_52:
[----:B------:R-:W-:Y:S02]  /*12f0*/  IMAD.MOV.U32 R15, RZ, RZ, 0x0 ;  /* 0x00000000ff0f7424 */ /* 0x000fe400078e00ff */
[----:B------:R-:W-:Y:S02]  /*1300*/  IMAD.MOV.U32 R0, RZ, RZ, R8 ;  /* 0x000000ffff007224 */ /* 0x000fe400078e0008 */
[----:B------:R-:W-:Y:S05]  /*1310*/  RET.REL.NODEC R14 `(kick_up) ;  /* 0xffffffec0e387950 */ /* 0x000fea0003c3ffff */
.L_x_59:
        /* <DEDUP_REMOVED lines=14> */
.L_x_63:


//--------------------- .nv.global.init           --------------------------
	.section	.nv.global.init,"aw",@progbits
	.align	16
.nv.global.init:
	.type		__cudart_sin_cos_coeffs,@object
	.size		__cudart_sin_cos_coeffs,(__cudart_i2opi_d - __cudart_sin_cos_coeffs)
__cudart_sin_cos_coeffs:
        /*0000*/ 	.byte	0x46, 0xd2, 0xb0, 0x2c, 0xf1, 0xe5, 0x5a, 0xbe, 0x92, 0xe3, 0xac, 0x69, 0xe3, 0x1d, 0xc7, 0x3e
        /*0010*/ 	.byte	0xa1, 0x62, 0xdb, 0x19, 0xa0, 0x01, 0x2a, 0xbf, 0x18, 0x08, 0x11, 0x11, 0x11, 0x11, 0x81, 0x3f
        /*0020*/ 	.byte	0x54, 0x55, 0x55, 0x55, 0x55, 0x55, 0xc5, 0xbf, 0x00, 0x00, 0x00, 0x00, 0x00, 0x00, 0x00, 0x00
        /*0030*/ 	.byte	0x00, 0x00, 0x00, 0x00, 0x00, 0x00, 0x00, 0x00, 0x64, 0x81, 0xfd, 0x20, 0x83, 0xff, 0xa8, 0xbd
        /*0040*/ 	.byte	0x28, 0x85, 0xef, 0xc1, 0xa7, 0xee, 0x21, 0x3e, 0xd9, 0xe6, 0x06, 0x8e, 0x4f, 0x7e, 0x92, 0xbe
        /*0050*/ 	.byte	0xe9, 0xbc, 0xdd, 0x19, 0xa0, 0x01, 0xfa, 0x3e, 0x47, 0x5d, 0xc1, 0x16, 0x6c, 0xc1, 0x56, 0xbf
        /*0060*/ 	.byte	0x51, 0x55, 0x55, 0x55, 0x55, 0x55, 0xa5, 0x3f, 0x00, 0x00, 0x00, 0x00, 0x00, 0x00, 0xe0, 0xbf
        /*0070*/ 	.byte	0x00, 0x00, 0x00, 0x00, 0x00, 0x00, 0xf0, 0x3f, 0x00, 0x00, 0x00, 0x00, 0x00, 0x00, 0x00, 0x00
	.type		__cudart_i2opi_d,@object
	.size		__cudart_i2opi_d,(.L_0 - __cudart_i2opi_d)
__cudart_i2opi_d:
        /* <DEDUP_REMOVED lines=9> */
.L_0:


//--------------------- .nv.shared.reserved.0     --------------------------
	.section	.nv.shared.reserved.0,"aw",@nobits
	.weak		__nv_reservedSMEM_offset_0_alias
	.size		__nv_reservedSMEM_offset_0_alias, 0, 64
	.other		__nv_reservedSMEM_offset_0_alias,@"STO_CUDA_RESERVED_SHARED STV_DEFAULT"
__nv_reservedSMEM_offset_0_alias:
	.zero		0
	.zero		64


//--------------------- .nv.constant0.kick_drift_down_simultaneously --------------------------
	.section	.nv.constant0.kick_drift_down_simultaneously,"a",@progbits
	.sectionflags	@""
	.align	4
.nv.constant0.kick_drift_down_simultaneously:
	.zero		976


//--------------------- .nv.constant0.kick_drift_up_simultaneously --------------------------
	.section	.nv.constant0.kick_drift_up_simultaneously,"a",@progbits
	.sectionflags	@""
	.align	4
.nv.constant0.kick_drift_up_simultaneously:
	.zero		976


//--------------------- .nv.constant0.drift_down  --------------------------
	.section	.nv.constant0.drift_down,"a",@progbits
	.sectionflags	@""
	.align	4
.nv.constant0.drift_down:
	.zero		924


//--------------------- .nv.constant0.drift_up    --------------------------
	.section	.nv.constant0.drift_up,"a",@progbits
	.sectionflags	@""
	.align	4
.nv.constant0.drift_up:
	.zero		924


//--------------------- .nv.constant0.kick_down   --------------------------
	.section	.nv.constant0.kick_down,"a",@progbits
	.sectionflags	@""
	.align	4
.nv.constant0.kick_down:
	.zero		968


//--------------------- .nv.constant0.kick_up     --------------------------
	.section	.nv.constant0.kick_up,"a",@progbits
	.sectionflags	@""
	.align	4
.nv.constant0.kick_up:
	.zero		968


//--------------------- SYMBOLS --------------------------

	.type		.nv.reservedSmem.offset0,@object
	.size		.nv.reservedSmem.offset0,0x4
